//
// Generated by NVIDIA NVVM Compiler
//
// Compiler Build ID: CL-36424714
// Cuda compilation tools, release 13.0, V13.0.88
// Based on NVVM 20.0.0
//

.version 9.0
.target sm_100
.address_size 64

	// .globl	_Z14gpu_init_arrayPiii

.visible .entry _Z14gpu_init_arrayPiii(
	.param .u64 .ptr .align 1 _Z14gpu_init_arrayPiii_param_0,
	.param .u32 _Z14gpu_init_arrayPiii_param_1,
	.param .u32 _Z14gpu_init_arrayPiii_param_2
)
{
	.reg .pred 	%p<2>;
	.reg .b32 	%r<7>;
	.reg .b64 	%rd<5>;

	ld.param.u64 	%rd1, [_Z14gpu_init_arrayPiii_param_0];
	ld.param.u32 	%r2, [_Z14gpu_init_arrayPiii_param_1];
	ld.param.u32 	%r3, [_Z14gpu_init_arrayPiii_param_2];
	mov.u32 	%r4, %ctaid.x;
	mov.u32 	%r5, %ntid.x;
	mov.u32 	%r6, %tid.x;
	mad.lo.s32 	%r1, %r4, %r5, %r6;
	setp.ge.s32 	%p1, %r1, %r3;
	@%p1 bra 	$L__BB0_2;
	cvta.to.global.u64 	%rd2, %rd1;
	mul.wide.s32 	%rd3, %r1, 4;
	add.s64 	%rd4, %rd2, %rd3;
	st.global.u32 	[%rd4], %r2;
$L__BB0_2:
	ret;

}
	// .globl	_Z21gpu_find_unvisited_ccPiS_S_
.visible .entry _Z21gpu_find_unvisited_ccPiS_S_(
	.param .u64 .ptr .align 1 _Z21gpu_find_unvisited_ccPiS_S__param_0,
	.param .u64 .ptr .align 1 _Z21gpu_find_unvisited_ccPiS_S__param_1,
	.param .u64 .ptr .align 1 _Z21gpu_find_unvisited_ccPiS_S__param_2
)
{
	.reg .pred 	%p<3>;
	.reg .b32 	%r<8>;
	.reg .b64 	%rd<9>;

	ld.param.u64 	%rd1, [_Z21gpu_find_unvisited_ccPiS_S__param_0];
	ld.param.u64 	%rd3, [_Z21gpu_find_unvisited_ccPiS_S__param_1];
	ld.param.u64 	%rd2, [_Z21gpu_find_unvisited_ccPiS_S__param_2];
	cvta.to.global.u64 	%rd4, %rd3;
	mov.u32 	%r2, %ctaid.x;
	mov.u32 	%r3, %ntid.x;
	mov.u32 	%r4, %tid.x;
	mad.lo.s32 	%r1, %r2, %r3, %r4;
	ld.global.u32 	%r5, [%rd4];
	setp.ge.s32 	%p1, %r1, %r5;
	@%p1 bra 	$L__BB1_3;
	cvta.to.global.u64 	%rd5, %rd1;
	mul.wide.s32 	%rd6, %r1, 4;
	add.s64 	%rd7, %rd5, %rd6;
	ld.global.u32 	%r6, [%rd7];
	setp.ne.s32 	%p2, %r6, -1;
	@%p2 bra 	$L__BB1_3;
	cvta.to.global.u64 	%rd8, %rd2;
	atom.global.min.s32 	%r7, [%rd8], %r1;
$L__BB1_3:
	ret;

}
	// .globl	_Z13gpu_cc_expandPKiS0_PiS1_iS1_iS1_S1_
.visible .entry _Z13gpu_cc_expandPKiS0_PiS1_iS1_iS1_S1_(
	.param .u64 .ptr .align 1 _Z13gpu_cc_expandPKiS0_PiS1_iS1_iS1_S1__param_0,
	.param .u64 .ptr .align 1 _Z13gpu_cc_expandPKiS0_PiS1_iS1_iS1_S1__param_1,
	.param .u64 .ptr .align 1 _Z13gpu_cc_expandPKiS0_PiS1_iS1_iS1_S1__param_2,
	.param .u64 .ptr .align 1 _Z13gpu_cc_expandPKiS0_PiS1_iS1_iS1_S1__param_3,
	.param .u32 _Z13gpu_cc_expandPKiS0_PiS1_iS1_iS1_S1__param_4,
	.param .u64 .ptr .align 1 _Z13gpu_cc_expandPKiS0_PiS1_iS1_iS1_S1__param_5,
	.param .u32 _Z13gpu_cc_expandPKiS0_PiS1_iS1_iS1_S1__param_6,
	.param .u64 .ptr .align 1 _Z13gpu_cc_expandPKiS0_PiS1_iS1_iS1_S1__param_7,
	.param .u64 .ptr .align 1 _Z13gpu_cc_expandPKiS0_PiS1_iS1_iS1_S1__param_8
)
{
	.reg .pred 	%p<17>;
	.reg .b32 	%r<45>;
	.reg .b64 	%rd<44>;

	ld.param.u64 	%rd7, [_Z13gpu_cc_expandPKiS0_PiS1_iS1_iS1_S1__param_0];
	ld.param.u64 	%rd9, [_Z13gpu_cc_expandPKiS0_PiS1_iS1_iS1_S1__param_1];
	ld.param.u64 	%rd10, [_Z13gpu_cc_expandPKiS0_PiS1_iS1_iS1_S1__param_2];
	ld.param.u64 	%rd11, [_Z13gpu_cc_expandPKiS0_PiS1_iS1_iS1_S1__param_3];
	ld.param.u32 	%r22, [_Z13gpu_cc_expandPKiS0_PiS1_iS1_iS1_S1__param_4];
	ld.param.u64 	%rd8, [_Z13gpu_cc_expandPKiS0_PiS1_iS1_iS1_S1__param_5];
	ld.param.u32 	%r23, [_Z13gpu_cc_expandPKiS0_PiS1_iS1_iS1_S1__param_6];
	ld.param.u64 	%rd12, [_Z13gpu_cc_expandPKiS0_PiS1_iS1_iS1_S1__param_7];
	ld.param.u64 	%rd13, [_Z13gpu_cc_expandPKiS0_PiS1_iS1_iS1_S1__param_8];
	cvta.to.global.u64 	%rd1, %rd12;
	cvta.to.global.u64 	%rd2, %rd13;
	cvta.to.global.u64 	%rd3, %rd11;
	cvta.to.global.u64 	%rd4, %rd9;
	cvta.to.global.u64 	%rd14, %rd10;
	mov.u32 	%r24, %ctaid.x;
	mov.u32 	%r25, %ntid.x;
	mov.u32 	%r26, %tid.x;
	mad.lo.s32 	%r1, %r24, %r25, %r26;
	ld.global.u32 	%r2, [%rd14];
	setp.ge.s32 	%p1, %r1, %r23;
	@%p1 bra 	$L__BB2_23;
	cvta.to.global.u64 	%rd15, %rd8;
	cvta.to.global.u64 	%rd16, %rd7;
	mul.wide.s32 	%rd17, %r1, 4;
	add.s64 	%rd18, %rd15, %rd17;
	ld.global.u32 	%r27, [%rd18];
	mul.wide.s32 	%rd19, %r27, 4;
	add.s64 	%rd20, %rd16, %rd19;
	ld.global.u32 	%r3, [%rd20];
	ld.global.u32 	%r4, [%rd20+4];
	setp.ge.s32 	%p2, %r3, %r4;
	@%p2 bra 	$L__BB2_23;
	sub.s32 	%r28, %r4, %r3;
	and.b32  	%r5, %r28, 3;
	setp.eq.s32 	%p3, %r5, 0;
	mov.u32 	%r42, %r3;
	@%p3 bra 	$L__BB2_8;
	neg.s32 	%r40, %r5;
	mov.u32 	%r42, %r3;
$L__BB2_4:
	.pragma "nounroll";
	mul.wide.s32 	%rd21, %r42, 4;
	add.s64 	%rd22, %rd4, %rd21;
	ld.global.u32 	%r9, [%rd22];
	setp.ge.s32 	%p4, %r9, %r2;
	@%p4 bra 	$L__BB2_7;
	mul.wide.s32 	%rd23, %r9, 4;
	add.s64 	%rd24, %rd3, %rd23;
	atom.relaxed.global.cas.b32 	%r29, [%rd24], -1, %r22;
	setp.ne.s32 	%p5, %r29, -1;
	@%p5 bra 	$L__BB2_7;
	atom.global.add.u32 	%r30, [%rd2], 1;
	mul.wide.s32 	%rd25, %r30, 4;
	add.s64 	%rd26, %rd1, %rd25;
	st.global.u32 	[%rd26], %r9;
$L__BB2_7:
	add.s32 	%r42, %r42, 1;
	add.s32 	%r40, %r40, 1;
	setp.ne.s32 	%p6, %r40, 0;
	@%p6 bra 	$L__BB2_4;
$L__BB2_8:
	sub.s32 	%r31, %r3, %r4;
	setp.gt.u32 	%p7, %r31, -4;
	@%p7 bra 	$L__BB2_23;
	sub.s32 	%r43, %r42, %r4;
	add.s64 	%rd5, %rd4, 8;
$L__BB2_10:
	mul.wide.s32 	%rd27, %r42, 4;
	add.s64 	%rd6, %rd5, %rd27;
	ld.global.u32 	%r16, [%rd6+-8];
	setp.ge.s32 	%p8, %r16, %r2;
	@%p8 bra 	$L__BB2_13;
	mul.wide.s32 	%rd28, %r16, 4;
	add.s64 	%rd29, %rd3, %rd28;
	atom.relaxed.global.cas.b32 	%r32, [%rd29], -1, %r22;
	setp.ne.s32 	%p9, %r32, -1;
	@%p9 bra 	$L__BB2_13;
	atom.global.add.u32 	%r33, [%rd2], 1;
	mul.wide.s32 	%rd30, %r33, 4;
	add.s64 	%rd31, %rd1, %rd30;
	st.global.u32 	[%rd31], %r16;
$L__BB2_13:
	ld.global.u32 	%r17, [%rd6+-4];
	setp.ge.s32 	%p10, %r17, %r2;
	@%p10 bra 	$L__BB2_16;
	mul.wide.s32 	%rd32, %r17, 4;
	add.s64 	%rd33, %rd3, %rd32;
	atom.relaxed.global.cas.b32 	%r34, [%rd33], -1, %r22;
	setp.ne.s32 	%p11, %r34, -1;
	@%p11 bra 	$L__BB2_16;
	atom.global.add.u32 	%r35, [%rd2], 1;
	mul.wide.s32 	%rd34, %r35, 4;
	add.s64 	%rd35, %rd1, %rd34;
	st.global.u32 	[%rd35], %r17;
$L__BB2_16:
	ld.global.u32 	%r18, [%rd6];
	setp.ge.s32 	%p12, %r18, %r2;
	@%p12 bra 	$L__BB2_19;
	mul.wide.s32 	%rd36, %r18, 4;
	add.s64 	%rd37, %rd3, %rd36;
	atom.relaxed.global.cas.b32 	%r36, [%rd37], -1, %r22;
	setp.ne.s32 	%p13, %r36, -1;
	@%p13 bra 	$L__BB2_19;
	atom.global.add.u32 	%r37, [%rd2], 1;
	mul.wide.s32 	%rd38, %r37, 4;
	add.s64 	%rd39, %rd1, %rd38;
	st.global.u32 	[%rd39], %r18;
$L__BB2_19:
	ld.global.u32 	%r19, [%rd6+4];
	setp.ge.s32 	%p14, %r19, %r2;
	@%p14 bra 	$L__BB2_22;
	mul.wide.s32 	%rd40, %r19, 4;
	add.s64 	%rd41, %rd3, %rd40;
	atom.relaxed.global.cas.b32 	%r38, [%rd41], -1, %r22;
	setp.ne.s32 	%p15, %r38, -1;
	@%p15 bra 	$L__BB2_22;
	atom.global.add.u32 	%r39, [%rd2], 1;
	mul.wide.s32 	%rd42, %r39, 4;
	add.s64 	%rd43, %rd1, %rd42;
	st.global.u32 	[%rd43], %r19;
$L__BB2_22:
	add.s32 	%r42, %r42, 4;
	add.s32 	%r43, %r43, 4;
	setp.ne.s32 	%p16, %r43, 0;
	@%p16 bra 	$L__BB2_10;
$L__BB2_23:
	ret;

}
	// .globl	_Z23gpu_bfs_frontier_expandPKiS0_PiS1_iS1_S1_S0_i
.visible .entry _Z23gpu_bfs_frontier_expandPKiS0_PiS1_iS1_S1_S0_i(
	.param .u64 .ptr .align 1 _Z23gpu_bfs_frontier_expandPKiS0_PiS1_iS1_S1_S0_i_param_0,
	.param .u64 .ptr .align 1 _Z23gpu_bfs_frontier_expandPKiS0_PiS1_iS1_S1_S0_i_param_1,
	.param .u64 .ptr .align 1 _Z23gpu_bfs_frontier_expandPKiS0_PiS1_iS1_S1_S0_i_param_2,
	.param .u64 .ptr .align 1 _Z23gpu_bfs_frontier_expandPKiS0_PiS1_iS1_S1_S0_i_param_3,
	.param .u32 _Z23gpu_bfs_frontier_expandPKiS0_PiS1_iS1_S1_S0_i_param_4,
	.param .u64 .ptr .align 1 _Z23gpu_bfs_frontier_expandPKiS0_PiS1_iS1_S1_S0_i_param_5,
	.param .u64 .ptr .align 1 _Z23gpu_bfs_frontier_expandPKiS0_PiS1_iS1_S1_S0_i_param_6,
	.param .u64 .ptr .align 1 _Z23gpu_bfs_frontier_expandPKiS0_PiS1_iS1_S1_S0_i_param_7,
	.param .u32 _Z23gpu_bfs_frontier_expandPKiS0_PiS1_iS1_S1_S0_i_param_8
)
{
	.reg .pred 	%p<17>;
	.reg .b32 	%r<50>;
	.reg .b64 	%rd<54>;

	ld.param.u64 	%rd8, [_Z23gpu_bfs_frontier_expandPKiS0_PiS1_iS1_S1_S0_i_param_0];
	ld.param.u64 	%rd10, [_Z23gpu_bfs_frontier_expandPKiS0_PiS1_iS1_S1_S0_i_param_1];
	ld.param.u64 	%rd11, [_Z23gpu_bfs_frontier_expandPKiS0_PiS1_iS1_S1_S0_i_param_2];
	ld.param.u64 	%rd9, [_Z23gpu_bfs_frontier_expandPKiS0_PiS1_iS1_S1_S0_i_param_3];
	ld.param.u32 	%r23, [_Z23gpu_bfs_frontier_expandPKiS0_PiS1_iS1_S1_S0_i_param_4];
	ld.param.u64 	%rd12, [_Z23gpu_bfs_frontier_expandPKiS0_PiS1_iS1_S1_S0_i_param_5];
	ld.param.u64 	%rd13, [_Z23gpu_bfs_frontier_expandPKiS0_PiS1_iS1_S1_S0_i_param_6];
	ld.param.u64 	%rd14, [_Z23gpu_bfs_frontier_expandPKiS0_PiS1_iS1_S1_S0_i_param_7];
	ld.param.u32 	%r22, [_Z23gpu_bfs_frontier_expandPKiS0_PiS1_iS1_S1_S0_i_param_8];
	cvta.to.global.u64 	%rd1, %rd12;
	cvta.to.global.u64 	%rd2, %rd13;
	cvta.to.global.u64 	%rd3, %rd11;
	cvta.to.global.u64 	%rd4, %rd14;
	cvta.to.global.u64 	%rd5, %rd10;
	mov.u32 	%r24, %ctaid.x;
	mov.u32 	%r25, %ntid.x;
	mov.u32 	%r26, %tid.x;
	mad.lo.s32 	%r1, %r24, %r25, %r26;
	setp.ge.s32 	%p1, %r1, %r23;
	@%p1 bra 	$L__BB3_23;
	cvta.to.global.u64 	%rd15, %rd9;
	cvta.to.global.u64 	%rd16, %rd8;
	mul.wide.s32 	%rd17, %r1, 4;
	add.s64 	%rd18, %rd15, %rd17;
	ld.global.u32 	%r27, [%rd18];
	mul.wide.s32 	%rd19, %r27, 4;
	add.s64 	%rd20, %rd16, %rd19;
	ld.global.u32 	%r2, [%rd20];
	ld.global.u32 	%r3, [%rd20+4];
	setp.ge.s32 	%p2, %r2, %r3;
	@%p2 bra 	$L__BB3_23;
	add.s32 	%r4, %r22, 1;
	sub.s32 	%r28, %r3, %r2;
	and.b32  	%r5, %r28, 3;
	setp.eq.s32 	%p3, %r5, 0;
	mov.u32 	%r47, %r2;
	@%p3 bra 	$L__BB3_8;
	neg.s32 	%r45, %r5;
	mov.u32 	%r47, %r2;
$L__BB3_4:
	.pragma "nounroll";
	mul.wide.s32 	%rd21, %r47, 4;
	add.s64 	%rd22, %rd5, %rd21;
	ld.global.u32 	%r9, [%rd22];
	mul.wide.s32 	%rd23, %r9, 4;
	add.s64 	%rd24, %rd4, %rd23;
	ld.global.u32 	%r29, [%rd24];
	setp.ne.s32 	%p4, %r29, 1;
	@%p4 bra 	$L__BB3_7;
	add.s64 	%rd26, %rd3, %rd23;
	atom.relaxed.global.cas.b32 	%r30, [%rd26], -1, %r4;
	setp.ne.s32 	%p5, %r30, -1;
	@%p5 bra 	$L__BB3_7;
	atom.global.add.u32 	%r31, [%rd2], 1;
	mul.wide.s32 	%rd27, %r31, 4;
	add.s64 	%rd28, %rd1, %rd27;
	st.global.u32 	[%rd28], %r9;
$L__BB3_7:
	add.s32 	%r47, %r47, 1;
	add.s32 	%r45, %r45, 1;
	setp.ne.s32 	%p6, %r45, 0;
	@%p6 bra 	$L__BB3_4;
$L__BB3_8:
	sub.s32 	%r32, %r2, %r3;
	setp.gt.u32 	%p7, %r32, -4;
	@%p7 bra 	$L__BB3_23;
	sub.s32 	%r48, %r47, %r3;
	add.s64 	%rd6, %rd5, 8;
$L__BB3_10:
	mul.wide.s32 	%rd29, %r47, 4;
	add.s64 	%rd7, %rd6, %rd29;
	ld.global.u32 	%r16, [%rd7+-8];
	mul.wide.s32 	%rd30, %r16, 4;
	add.s64 	%rd31, %rd4, %rd30;
	ld.global.u32 	%r33, [%rd31];
	setp.ne.s32 	%p8, %r33, 1;
	@%p8 bra 	$L__BB3_13;
	add.s64 	%rd33, %rd3, %rd30;
	atom.relaxed.global.cas.b32 	%r34, [%rd33], -1, %r4;
	setp.ne.s32 	%p9, %r34, -1;
	@%p9 bra 	$L__BB3_13;
	atom.global.add.u32 	%r35, [%rd2], 1;
	mul.wide.s32 	%rd34, %r35, 4;
	add.s64 	%rd35, %rd1, %rd34;
	st.global.u32 	[%rd35], %r16;
$L__BB3_13:
	ld.global.u32 	%r17, [%rd7+-4];
	mul.wide.s32 	%rd36, %r17, 4;
	add.s64 	%rd37, %rd4, %rd36;
	ld.global.u32 	%r36, [%rd37];
	setp.ne.s32 	%p10, %r36, 1;
	@%p10 bra 	$L__BB3_16;
	add.s64 	%rd39, %rd3, %rd36;
	atom.relaxed.global.cas.b32 	%r37, [%rd39], -1, %r4;
	setp.ne.s32 	%p11, %r37, -1;
	@%p11 bra 	$L__BB3_16;
	atom.global.add.u32 	%r38, [%rd2], 1;
	mul.wide.s32 	%rd40, %r38, 4;
	add.s64 	%rd41, %rd1, %rd40;
	st.global.u32 	[%rd41], %r17;
$L__BB3_16:
	ld.global.u32 	%r18, [%rd7];
	mul.wide.s32 	%rd42, %r18, 4;
	add.s64 	%rd43, %rd4, %rd42;
	ld.global.u32 	%r39, [%rd43];
	setp.ne.s32 	%p12, %r39, 1;
	@%p12 bra 	$L__BB3_19;
	add.s64 	%rd45, %rd3, %rd42;
	atom.relaxed.global.cas.b32 	%r40, [%rd45], -1, %r4;
	setp.ne.s32 	%p13, %r40, -1;
	@%p13 bra 	$L__BB3_19;
	atom.global.add.u32 	%r41, [%rd2], 1;
	mul.wide.s32 	%rd46, %r41, 4;
	add.s64 	%rd47, %rd1, %rd46;
	st.global.u32 	[%rd47], %r18;
$L__BB3_19:
	ld.global.u32 	%r19, [%rd7+4];
	mul.wide.s32 	%rd48, %r19, 4;
	add.s64 	%rd49, %rd4, %rd48;
	ld.global.u32 	%r42, [%rd49];
	setp.ne.s32 	%p14, %r42, 1;
	@%p14 bra 	$L__BB3_22;
	add.s64 	%rd51, %rd3, %rd48;
	atom.relaxed.global.cas.b32 	%r43, [%rd51], -1, %r4;
	setp.ne.s32 	%p15, %r43, -1;
	@%p15 bra 	$L__BB3_22;
	atom.global.add.u32 	%r44, [%rd2], 1;
	mul.wide.s32 	%rd52, %r44, 4;
	add.s64 	%rd53, %rd1, %rd52;
	st.global.u32 	[%rd53], %r19;
$L__BB3_22:
	add.s32 	%r47, %r47, 4;
	add.s32 	%r48, %r48, 4;
	setp.ne.s32 	%p16, %r48, 0;
	@%p16 bra 	$L__BB3_10;
$L__BB3_23:
	ret;

}
	// .globl	_Z16mark_valid_nodesPiii
.visible .entry _Z16mark_valid_nodesPiii(
	.param .u64 .ptr .align 1 _Z16mark_valid_nodesPiii_param_0,
	.param .u32 _Z16mark_valid_nodesPiii_param_1,
	.param .u32 _Z16mark_valid_nodesPiii_param_2
)
{
	.reg .pred 	%p<2>;
	.reg .b32 	%r<7>;
	.reg .b64 	%rd<5>;

	ld.param.u64 	%rd1, [_Z16mark_valid_nodesPiii_param_0];
	ld.param.u32 	%r2, [_Z16mark_valid_nodesPiii_param_1];
	ld.param.u32 	%r3, [_Z16mark_valid_nodesPiii_param_2];
	mov.u32 	%r4, %ctaid.x;
	mov.u32 	%r5, %ntid.x;
	mov.u32 	%r6, %tid.x;
	mad.lo.s32 	%r1, %r4, %r5, %r6;
	setp.ge.s32 	%p1, %r1, %r3;
	@%p1 bra 	$L__BB4_2;
	cvta.to.global.u64 	%rd2, %rd1;
	mul.wide.s32 	%rd3, %r1, 4;
	add.s64 	%rd4, %rd2, %rd3;
	st.global.u32 	[%rd4], %r2;
$L__BB4_2:
	ret;

}
	// .globl	_Z23gpu_check_unvisited_sccPiiS_S_
.visible .entry _Z23gpu_check_unvisited_sccPiiS_S_(
	.param .u64 .ptr .align 1 _Z23gpu_check_unvisited_sccPiiS_S__param_0,
	.param .u32 _Z23gpu_check_unvisited_sccPiiS_S__param_1,
	.param .u64 .ptr .align 1 _Z23gpu_check_unvisited_sccPiiS_S__param_2,
	.param .u64 .ptr .align 1 _Z23gpu_check_unvisited_sccPiiS_S__param_3
)
{
	.reg .pred 	%p<4>;
	.reg .b32 	%r<8>;
	.reg .b64 	%rd<9>;

	ld.param.u64 	%rd1, [_Z23gpu_check_unvisited_sccPiiS_S__param_0];
	ld.param.u32 	%r2, [_Z23gpu_check_unvisited_sccPiiS_S__param_1];
	ld.param.u64 	%rd2, [_Z23gpu_check_unvisited_sccPiiS_S__param_2];
	ld.param.u64 	%rd3, [_Z23gpu_check_unvisited_sccPiiS_S__param_3];
	mov.u32 	%r3, %ctaid.x;
	mov.u32 	%r4, %ntid.x;
	mov.u32 	%r5, %tid.x;
	mad.lo.s32 	%r1, %r3, %r4, %r5;
	setp.ge.s32 	%p1, %r1, %r2;
	@%p1 bra 	$L__BB5_4;
	cvta.to.global.u64 	%rd4, %rd1;
	mul.wide.s32 	%rd5, %r1, 4;
	add.s64 	%rd6, %rd4, %rd5;
	ld.global.u32 	%r6, [%rd6];
	setp.ne.s32 	%p2, %r6, 1;
	@%p2 bra 	$L__BB5_4;
	cvta.to.global.u64 	%rd7, %rd2;
	atom.relaxed.global.cas.b32 	%r7, [%rd7], 0, 1;
	setp.ne.s32 	%p3, %r7, 0;
	@%p3 bra 	$L__BB5_4;
	cvta.to.global.u64 	%rd8, %rd3;
	st.global.u32 	[%rd8], %r1;
$L__BB5_4:
	ret;

}
	// .globl	_Z24gpu_intersect_and_assignPiS_S_S_ii
.visible .entry _Z24gpu_intersect_and_assignPiS_S_S_ii(
	.param .u64 .ptr .align 1 _Z24gpu_intersect_and_assignPiS_S_S_ii_param_0,
	.param .u64 .ptr .align 1 _Z24gpu_intersect_and_assignPiS_S_S_ii_param_1,
	.param .u64 .ptr .align 1 _Z24gpu_intersect_and_assignPiS_S_S_ii_param_2,
	.param .u64 .ptr .align 1 _Z24gpu_intersect_and_assignPiS_S_S_ii_param_3,
	.param .u32 _Z24gpu_intersect_and_assignPiS_S_S_ii_param_4,
	.param .u32 _Z24gpu_intersect_and_assignPiS_S_S_ii_param_5
)
{
	.reg .pred 	%p<5>;
	.reg .b32 	%r<11>;
	.reg .b64 	%rd<17>;

	ld.param.u64 	%rd2, [_Z24gpu_intersect_and_assignPiS_S_S_ii_param_0];
	ld.param.u64 	%rd3, [_Z24gpu_intersect_and_assignPiS_S_S_ii_param_1];
	ld.param.u64 	%rd4, [_Z24gpu_intersect_and_assignPiS_S_S_ii_param_2];
	ld.param.u64 	%rd5, [_Z24gpu_intersect_and_assignPiS_S_S_ii_param_3];
	ld.param.u32 	%r3, [_Z24gpu_intersect_and_assignPiS_S_S_ii_param_4];
	ld.param.u32 	%r2, [_Z24gpu_intersect_and_assignPiS_S_S_ii_param_5];
	mov.u32 	%r4, %ctaid.x;
	mov.u32 	%r5, %ntid.x;
	mov.u32 	%r6, %tid.x;
	mad.lo.s32 	%r1, %r4, %r5, %r6;
	setp.ge.s32 	%p1, %r1, %r3;
	@%p1 bra 	$L__BB6_5;
	cvta.to.global.u64 	%rd6, %rd4;
	mul.wide.s32 	%rd7, %r1, 4;
	add.s64 	%rd1, %rd6, %rd7;
	ld.global.u32 	%r7, [%rd1];
	setp.ne.s32 	%p2, %r7, 1;
	@%p2 bra 	$L__BB6_5;
	cvta.to.global.u64 	%rd8, %rd2;
	add.s64 	%rd10, %rd8, %rd7;
	ld.global.u32 	%r8, [%rd10];
	setp.lt.s32 	%p3, %r8, 0;
	@%p3 bra 	$L__BB6_5;
	cvta.to.global.u64 	%rd11, %rd3;
	add.s64 	%rd13, %rd11, %rd7;
	ld.global.u32 	%r9, [%rd13];
	setp.lt.s32 	%p4, %r9, 0;
	@%p4 bra 	$L__BB6_5;
	cvta.to.global.u64 	%rd14, %rd5;
	add.s64 	%rd16, %rd14, %rd7;
	st.global.u32 	[%rd16], %r2;
	mov.b32 	%r10, 0;
	st.global.u32 	[%rd1], %r10;
$L__BB6_5:
	ret;

}


// ===== COMPILED SASS (sm_100) =====

	.target	sm_100

	.elftype	@"ET_EXEC"


//--------------------- .note.nv.tkinfo           --------------------------
	.section	.note.nv.tkinfo,"",@"SHT_NOTE"
	.sectionflags	@"SHF_NOTE_NV_TKINFO"
	.tkinfo
        /*0018*/ 	.word	0x00000002
        /*0030*/ 	.string	""
        /*0030*/ 	.string	"ptxas"
        /*0030*/ 	.string	"Cuda compilation tools, release 13.0, V13.0.88"
        /*0030*/ 	.string	"Build cuda_13.0.r13.0/compiler.36424714_0"
        /*0030*/ 	.string	"-arch sm_100 -m 64 "



//--------------------- .note.nv.cuinfo           --------------------------
	.section	.note.nv.cuinfo,"",@"SHT_NOTE"
	.sectionflags	@"SHF_NOTE_NV_CUINFO"
        /*0018*/ 	.short	0x0002
        /*001a*/ 	.short	0x0064
        /*001c*/ 	.short	0x0082
	.zero		2


//--------------------- .nv.info                  --------------------------
	.section	.nv.info,"",@"SHT_CUDA_INFO"
	.align	4


	//----- nvinfo : EIATTR_REGCOUNT
	.align		4
        /*0000*/ 	.byte	0x04, 0x2f
        /*0002*/ 	.short	(.L_1 - .L_0)
	.align		4
.L_0:
        /*0004*/ 	.word	index@(_Z14gpu_init_arrayPiii)
        /*0008*/ 	.word	0x0000000a


	//----- nvinfo : EIATTR_FRAME_SIZE
	.align		4
.L_1:
        /*000c*/ 	.byte	0x04, 0x11
        /*000e*/ 	.short	(.L_3 - .L_2)
	.align		4
.L_2:
        /*0010*/ 	.word	index@(_Z14gpu_init_arrayPiii)
        /*0014*/ 	.word	0x00000000


	//----- nvinfo : EIATTR_REGCOUNT
	.align		4
.L_3:
        /*0018*/ 	.byte	0x04, 0x2f
        /*001a*/ 	.short	(.L_5 - .L_4)
	.align		4
.L_4:
        /*001c*/ 	.word	index@(_Z21gpu_find_unvisited_ccPiS_S_)
        /*0020*/ 	.word	0x00000008


	//----- nvinfo : EIATTR_FRAME_SIZE
	.align		4
.L_5:
        /*0024*/ 	.byte	0x04, 0x11
        /*0026*/ 	.short	(.L_7 - .L_6)
	.align		4
.L_6:
        /*0028*/ 	.word	index@(_Z21gpu_find_unvisited_ccPiS_S_)
        /*002c*/ 	.word	0x00000000


	//----- nvinfo : EIATTR_REGCOUNT
	.align		4
.L_7:
        /*0030*/ 	.byte	0x04, 0x2f
        /*0032*/ 	.short	(.L_9 - .L_8)
	.align		4
.L_8:
        /*0034*/ 	.word	index@(_Z13gpu_cc_expandPKiS0_PiS1_iS1_iS1_S1_)
        /*0038*/ 	.word	0x00000016


	//----- nvinfo : EIATTR_FRAME_SIZE
	.align		4
.L_9:
        /*003c*/ 	.byte	0x04, 0x11
        /*003e*/ 	.short	(.L_11 - .L_10)
	.align		4
.L_10:
        /*0040*/ 	.word	index@(_Z13gpu_cc_expandPKiS0_PiS1_iS1_iS1_S1_)
        /*0044*/ 	.word	0x00000000


	//----- nvinfo : EIATTR_REGCOUNT
	.align		4
.L_11:
        /*0048*/ 	.byte	0x04, 0x2f
        /*004a*/ 	.short	(.L_13 - .L_12)
	.align		4
.L_12:
        /*004c*/ 	.word	index@(_Z23gpu_bfs_frontier_expandPKiS0_PiS1_iS1_S1_S0_i)
        /*0050*/ 	.word	0x00000018


	//----- nvinfo : EIATTR_FRAME_SIZE
	.align		4
.L_13:
        /*0054*/ 	.byte	0x04, 0x11
        /*0056*/ 	.short	(.L_15 - .L_14)
	.align		4
.L_14:
        /*0058*/ 	.word	index@(_Z23gpu_bfs_frontier_expandPKiS0_PiS1_iS1_S1_S0_i)
        /*005c*/ 	.word	0x00000000


	//----- nvinfo : EIATTR_REGCOUNT
	.align		4
.L_15:
        /*0060*/ 	.byte	0x04, 0x2f
        /*0062*/ 	.short	(.L_17 - .L_16)
	.align		4
.L_16:
        /*0064*/ 	.word	index@(_Z16mark_valid_nodesPiii)
        /*0068*/ 	.word	0x0000000a


	//----- nvinfo : EIATTR_FRAME_SIZE
	.align		4
.L_17:
        /*006c*/ 	.byte	0x04, 0x11
        /*006e*/ 	.short	(.L_19 - .L_18)
	.align		4
.L_18:
        /*0070*/ 	.word	index@(_Z16mark_valid_nodesPiii)
        /*0074*/ 	.word	0x00000000


	//----- nvinfo : EIATTR_REGCOUNT
	.align		4
.L_19:
        /*0078*/ 	.byte	0x04, 0x2f
        /*007a*/ 	.short	(.L_21 - .L_20)
	.align		4
.L_20:
        /*007c*/ 	.word	index@(_Z23gpu_check_unvisited_sccPiiS_S_)
        /*0080*/ 	.word	0x0000000a


	//----- nvinfo : EIATTR_FRAME_SIZE
	.align		4
.L_21:
        /*0084*/ 	.byte	0x04, 0x11
        /*0086*/ 	.short	(.L_23 - .L_22)
	.align		4
.L_22:
        /*0088*/ 	.word	index@(_Z23gpu_check_unvisited_sccPiiS_S_)
        /*008c*/ 	.word	0x00000000


	//----- nvinfo : EIATTR_REGCOUNT
	.align		4
.L_23:
        /*0090*/ 	.byte	0x04, 0x2f
        /*0092*/ 	.short	(.L_25 - .L_24)
	.align		4
.L_24:
        /*0094*/ 	.word	index@(_Z24gpu_intersect_and_assignPiS_S_S_ii)
        /*0098*/ 	.word	0x0000000c


	//----- nvinfo : EIATTR_FRAME_SIZE
	.align		4
.L_25:
        /*009c*/ 	.byte	0x04, 0x11
        /*009e*/ 	.short	(.L_27 - .L_26)
	.align		4
.L_26:
        /*00a0*/ 	.word	index@(_Z24gpu_intersect_and_assignPiS_S_S_ii)
        /*00a4*/ 	.word	0x00000000


	//----- nvinfo : EIATTR_MIN_STACK_SIZE
	.align		4
.L_27:
        /*00a8*/ 	.byte	0x04, 0x12
        /*00aa*/ 	.short	(.L_29 - .L_28)
	.align		4
.L_28:
        /*00ac*/ 	.word	index@(_Z24gpu_intersect_and_assignPiS_S_S_ii)
        /*00b0*/ 	.word	0x00000000


	//----- nvinfo : EIATTR_MIN_STACK_SIZE
	.align		4
.L_29:
        /*00b4*/ 	.byte	0x04, 0x12
        /*00b6*/ 	.short	(.L_31 - .L_30)
	.align		4
.L_30:
        /*00b8*/ 	.word	index@(_Z23gpu_check_unvisited_sccPiiS_S_)
        /*00bc*/ 	.word	0x00000000


	//----- nvinfo : EIATTR_MIN_STACK_SIZE
	.align		4
.L_31:
        /*00c0*/ 	.byte	0x04, 0x12
        /*00c2*/ 	.short	(.L_33 - .L_32)
	.align		4
.L_32:
        /*00c4*/ 	.word	index@(_Z16mark_valid_nodesPiii)
        /*00c8*/ 	.word	0x00000000


	//----- nvinfo : EIATTR_MIN_STACK_SIZE
	.align		4
.L_33:
        /*00cc*/ 	.byte	0x04, 0x12
        /*00ce*/ 	.short	(.L_35 - .L_34)
	.align		4
.L_34:
        /*00d0*/ 	.word	index@(_Z23gpu_bfs_frontier_expandPKiS0_PiS1_iS1_S1_S0_i)
        /*00d4*/ 	.word	0x00000000


	//----- nvinfo : EIATTR_MIN_STACK_SIZE
	.align		4
.L_35:
        /*00d8*/ 	.byte	0x04, 0x12
        /*00da*/ 	.short	(.L_37 - .L_36)
	.align		4
.L_36:
        /*00dc*/ 	.word	index@(_Z13gpu_cc_expandPKiS0_PiS1_iS1_iS1_S1_)
        /*00e0*/ 	.word	0x00000000


	//----- nvinfo : EIATTR_MIN_STACK_SIZE
	.align		4
.L_37:
        /*00e4*/ 	.byte	0x04, 0x12
        /*00e6*/ 	.short	(.L_39 - .L_38)
	.align		4
.L_38:
        /*00e8*/ 	.word	index@(_Z21gpu_find_unvisited_ccPiS_S_)
        /*00ec*/ 	.word	0x00000000


	//----- nvinfo : EIATTR_MIN_STACK_SIZE
	.align		4
.L_39:
        /*00f0*/ 	.byte	0x04, 0x12
        /*00f2*/ 	.short	(.L_41 - .L_40)
	.align		4
.L_40:
        /*00f4*/ 	.word	index@(_Z14gpu_init_arrayPiii)
        /*00f8*/ 	.word	0x00000000
.L_41:


//--------------------- .nv.compat                --------------------------
	.section	.nv.compat,"",@"SHT_CUDA_COMPAT_INFO"
	.align	4
        /*0000*/ 	.byte	0x02, 0x09, 0x00, 0x00, 0x02, 0x02, 0x01, 0x00, 0x02, 0x05, 0x05, 0x00, 0x03, 0x07, 0x01, 0x01
        /*0010*/ 	.byte	0x02, 0x03, 0x00, 0x00, 0x02, 0x06, 0x01, 0x00, 0x04, 0x0b, 0x08, 0x00, 0x09, 0x00, 0x00, 0x00
        /*0020*/ 	.byte	0x00, 0x00, 0x00, 0x00


//--------------------- .nv.info._Z24gpu_intersect_and_assignPiS_S_S_ii --------------------------
	.section	.nv.info._Z24gpu_intersect_and_assignPiS_S_S_ii,"",@"SHT_CUDA_INFO"
	.sectionflags	@""
	.align	4


	//----- nvinfo : EIATTR_CUDA_API_VERSION
	.align		4
        /*0000*/ 	.byte	0x04, 0x37
        /*0002*/ 	.short	(.L_43 - .L_42)
.L_42:
        /*0004*/ 	.word	0x00000082


	//----- nvinfo : EIATTR_KPARAM_INFO
	.align		4
.L_43:
        /*0008*/ 	.byte	0x04, 0x17
        /*000a*/ 	.short	(.L_45 - .L_44)
.L_44:
        /*000c*/ 	.word	0x00000000
        /*0010*/ 	.short	0x0005
        /*0012*/ 	.short	0x0024
        /*0014*/ 	.byte	0x00, 0xf0, 0x11, 0x00


	//----- nvinfo : EIATTR_KPARAM_INFO
	.align		4
.L_45:
        /*0018*/ 	.byte	0x04, 0x17
        /*001a*/ 	.short	(.L_47 - .L_46)
.L_46:
        /*001c*/ 	.word	0x00000000
        /*0020*/ 	.short	0x0004
        /*0022*/ 	.short	0x0020
        /*0024*/ 	.byte	0x00, 0xf0, 0x11, 0x00


	//----- nvinfo : EIATTR_KPARAM_INFO
	.align		4
.L_47:
        /*0028*/ 	.byte	0x04, 0x17
        /*002a*/ 	.short	(.L_49 - .L_48)
.L_48:
        /*002c*/ 	.word	0x00000000
        /*0030*/ 	.short	0x0003
        /*0032*/ 	.short	0x0018
        /*0034*/ 	.byte	0x00, 0xf5, 0x21, 0x00


	//----- nvinfo : EIATTR_KPARAM_INFO
	.align		4
.L_49:
        /*0038*/ 	.byte	0x04, 0x17
        /*003a*/ 	.short	(.L_51 - .L_50)
.L_50:
        /*003c*/ 	.word	0x00000000
        /*0040*/ 	.short	0x0002
        /*0042*/ 	.short	0x0010
        /*0044*/ 	.byte	0x00, 0xf5, 0x21, 0x00


	//----- nvinfo : EIATTR_KPARAM_INFO
	.align		4
.L_51:
        /*0048*/ 	.byte	0x04, 0x17
        /*004a*/ 	.short	(.L_53 - .L_52)
.L_52:
        /*004c*/ 	.word	0x00000000
        /*0050*/ 	.short	0x0001
        /*0052*/ 	.short	0x0008
        /*0054*/ 	.byte	0x00, 0xf5, 0x21, 0x00


	//----- nvinfo : EIATTR_KPARAM_INFO
	.align		4
.L_53:
        /*0058*/ 	.byte	0x04, 0x17
        /*005a*/ 	.short	(.L_55 - .L_54)
.L_54:
        /*005c*/ 	.word	0x00000000
        /*0060*/ 	.short	0x0000
        /*0062*/ 	.short	0x0000
        /*0064*/ 	.byte	0x00, 0xf5, 0x21, 0x00


	//----- nvinfo : EIATTR_SPARSE_MMA_MASK
	.align		4
.L_55:
        /*0068*/ 	.byte	0x03, 0x50
        /*006a*/ 	.short	0x0000


	//----- nvinfo : EIATTR_MAXREG_COUNT
	.align		4
        /*006c*/ 	.byte	0x03, 0x1b
        /*006e*/ 	.short	0x00ff


	//----- nvinfo : EIATTR_MERCURY_ISA_VERSION
	.align		4
        /*0070*/ 	.byte	0x03, 0x5f
        /*0072*/ 	.short	0x0101


	//----- nvinfo : EIATTR_VRC_CTA_INIT_COUNT
	.align		4
        /*0074*/ 	.byte	0x02, 0x4a
	.zero		1
	.zero		1


	//----- nvinfo : EIATTR_EXIT_INSTR_OFFSETS
	.align		4
        /*0078*/ 	.byte	0x04, 0x1c
        /*007a*/ 	.short	(.L_57 - .L_56)


	//   ....[0]....
.L_56:
        /*007c*/ 	.word	0x00000070


	//   ....[1]....
        /*0080*/ 	.word	0x000000d0


	//   ....[2]....
        /*0084*/ 	.word	0x00000120


	//   ....[3]....
        /*0088*/ 	.word	0x00000170


	//   ....[4]....
        /*008c*/ 	.word	0x000001d0


	//----- nvinfo : EIATTR_CBANK_PARAM_SIZE
	.align		4
.L_57:
        /*0090*/ 	.byte	0x03, 0x19
        /*0092*/ 	.short	0x0028


	//----- nvinfo : EIATTR_PARAM_CBANK
	.align		4
        /*0094*/ 	.byte	0x04, 0x0a
        /*0096*/ 	.short	(.L_59 - .L_58)
	.align		4
.L_58:
        /*0098*/ 	.word	index@(.nv.constant0._Z24gpu_intersect_and_assignPiS_S_S_ii)
        /*009c*/ 	.short	0x0380
        /*009e*/ 	.short	0x0028


	//----- nvinfo : EIATTR_SW_WAR
	.align		4
.L_59:
        /*00a0*/ 	.byte	0x04, 0x36
        /*00a2*/ 	.short	(.L_61 - .L_60)
.L_60:
        /*00a4*/ 	.word	0x00000008
.L_61:


//--------------------- .nv.info._Z23gpu_check_unvisited_sccPiiS_S_ --------------------------
	.section	.nv.info._Z23gpu_check_unvisited_sccPiiS_S_,"",@"SHT_CUDA_INFO"
	.sectionflags	@""
	.align	4


	//----- nvinfo : EIATTR_CUDA_API_VERSION
	.align		4
        /*0000*/ 	.byte	0x04, 0x37
        /*0002*/ 	.short	(.L_63 - .L_62)
.L_62:
        /*0004*/ 	.word	0x00000082


	//----- nvinfo : EIATTR_KPARAM_INFO
	.align		4
.L_63:
        /*0008*/ 	.byte	0x04, 0x17
        /*000a*/ 	.short	(.L_65 - .L_64)
.L_64:
        /*000c*/ 	.word	0x00000000
        /*0010*/ 	.short	0x0003
        /*0012*/ 	.short	0x0018
        /*0014*/ 	.byte	0x00, 0xf5, 0x21, 0x00


	//----- nvinfo : EIATTR_KPARAM_INFO
	.align		4
.L_65:
        /*0018*/ 	.byte	0x04, 0x17
        /*001a*/ 	.short	(.L_67 - .L_66)
.L_66:
        /*001c*/ 	.word	0x00000000
        /*0020*/ 	.short	0x0002
        /*0022*/ 	.short	0x0010
        /*0024*/ 	.byte	0x00, 0xf5, 0x21, 0x00


	//----- nvinfo : EIATTR_KPARAM_INFO
	.align		4
.L_67:
        /*0028*/ 	.byte	0x04, 0x17
        /*002a*/ 	.short	(.L_69 - .L_68)
.L_68:
        /*002c*/ 	.word	0x00000000
        /*0030*/ 	.short	0x0001
        /*0032*/ 	.short	0x0008
        /*0034*/ 	.byte	0x00, 0xf0, 0x11, 0x00


	//----- nvinfo : EIATTR_KPARAM_INFO
	.align		4
.L_69:
        /*0038*/ 	.byte	0x04, 0x17
        /*003a*/ 	.short	(.L_71 - .L_70)
.L_70:
        /*003c*/ 	.word	0x00000000
        /*0040*/ 	.short	0x0000
        /*0042*/ 	.short	0x0000
        /*0044*/ 	.byte	0x00, 0xf5, 0x21, 0x00


	//----- nvinfo : EIATTR_SPARSE_MMA_MASK
	.align		4
.L_71:
        /*0048*/ 	.byte	0x03, 0x50
        /*004a*/ 	.short	0x0000


	//----- nvinfo : EIATTR_MAXREG_COUNT
	.align		4
        /*004c*/ 	.byte	0x03, 0x1b
        /*004e*/ 	.short	0x00ff


	//----- nvinfo : EIATTR_MERCURY_ISA_VERSION
	.align		4
        /*0050*/ 	.byte	0x03, 0x5f
        /*0052*/ 	.short	0x0101


	//----- nvinfo : EIATTR_VRC_CTA_INIT_COUNT
	.align		4
        /*0054*/ 	.byte	0x02, 0x4a
	.zero		1
	.zero		1


	//----- nvinfo : EIATTR_EXIT_INSTR_OFFSETS
	.align		4
        /*0058*/ 	.byte	0x04, 0x1c
        /*005a*/ 	.short	(.L_73 - .L_72)


	//   ....[0]....
.L_72:
        /*005c*/ 	.word	0x00000070


	//   ....[1]....
        /*0060*/ 	.word	0x000000d0


	//   ....[2]....
        /*0064*/ 	.word	0x00000150


	//   ....[3]....
        /*0068*/ 	.word	0x00000180


	//----- nvinfo : EIATTR_CBANK_PARAM_SIZE
	.align		4
.L_73:
        /*006c*/ 	.byte	0x03, 0x19
        /*006e*/ 	.short	0x0020


	//----- nvinfo : EIATTR_PARAM_CBANK
	.align		4
        /*0070*/ 	.byte	0x04, 0x0a
        /*0072*/ 	.short	(.L_75 - .L_74)
	.align		4
.L_74:
        /*0074*/ 	.word	index@(.nv.constant0._Z23gpu_check_unvisited_sccPiiS_S_)
        /*0078*/ 	.short	0x0380
        /*007a*/ 	.short	0x0020


	//----- nvinfo : EIATTR_SW_WAR
	.align		4
.L_75:
        /*007c*/ 	.byte	0x04, 0x36
        /*007e*/ 	.short	(.L_77 - .L_76)
.L_76:
        /*0080*/ 	.word	0x00000008
.L_77:


//--------------------- .nv.info._Z16mark_valid_nodesPiii --------------------------
	.section	.nv.info._Z16mark_valid_nodesPiii,"",@"SHT_CUDA_INFO"
	.sectionflags	@""
	.align	4


	//----- nvinfo : EIATTR_CUDA_API_VERSION
	.align		4
        /*0000*/ 	.byte	0x04, 0x37
        /*0002*/ 	.short	(.L_79 - .L_78)
.L_78:
        /*0004*/ 	.word	0x00000082


	//----- nvinfo : EIATTR_KPARAM_INFO
	.align		4
.L_79:
        /*0008*/ 	.byte	0x04, 0x17
        /*000a*/ 	.short	(.L_81 - .L_80)
.L_80:
        /*000c*/ 	.word	0x00000000
        /*0010*/ 	.short	0x0002
        /*0012*/ 	.short	0x000c
        /*0014*/ 	.byte	0x00, 0xf0, 0x11, 0x00


	//----- nvinfo : EIATTR_KPARAM_INFO
	.align		4
.L_81:
        /*0018*/ 	.byte	0x04, 0x17
        /*001a*/ 	.short	(.L_83 - .L_82)
.L_82:
        /*001c*/ 	.word	0x00000000
        /*0020*/ 	.short	0x0001
        /*0022*/ 	.short	0x0008
        /*0024*/ 	.byte	0x00, 0xf0, 0x11, 0x00


	//----- nvinfo : EIATTR_KPARAM_INFO
	.align		4
.L_83:
        /*0028*/ 	.byte	0x04, 0x17
        /*002a*/ 	.short	(.L_85 - .L_84)
.L_84:
        /*002c*/ 	.word	0x00000000
        /*0030*/ 	.short	0x0000
        /*0032*/ 	.short	0x0000
        /*0034*/ 	.byte	0x00, 0xf5, 0x21, 0x00


	//----- nvinfo : EIATTR_SPARSE_MMA_MASK
	.align		4
.L_85:
        /*0038*/ 	.byte	0x03, 0x50
        /*003a*/ 	.short	0x0000


	//----- nvinfo : EIATTR_MAXREG_COUNT
	.align		4
        /*003c*/ 	.byte	0x03, 0x1b
        /*003e*/ 	.short	0x00ff


	//----- nvinfo : EIATTR_MERCURY_ISA_VERSION
	.align		4
        /*0040*/ 	.byte	0x03, 0x5f
        /*0042*/ 	.short	0x0101


	//----- nvinfo : EIATTR_VRC_CTA_INIT_COUNT
	.align		4
        /*0044*/ 	.byte	0x02, 0x4a
	.zero		1
	.zero		1


	//----- nvinfo : EIATTR_EXIT_INSTR_OFFSETS
	.align		4
        /*0048*/ 	.byte	0x04, 0x1c
        /*004a*/ 	.short	(.L_87 - .L_86)


	//   ....[0]....
.L_86:
        /*004c*/ 	.word	0x00000070


	//   ....[1]....
        /*0050*/ 	.word	0x000000d0


	//----- nvinfo : EIATTR_CBANK_PARAM_SIZE
	.align		4
.L_87:
        /*0054*/ 	.byte	0x03, 0x19
        /*0056*/ 	.short	0x0010


	//----- nvinfo : EIATTR_PARAM_CBANK
	.align		4
        /*0058*/ 	.byte	0x04, 0x0a
        /*005a*/ 	.short	(.L_89 - .L_88)
	.align		4
.L_88:
        /*005c*/ 	.word	index@(.nv.constant0._Z16mark_valid_nodesPiii)
        /*0060*/ 	.short	0x0380
        /*0062*/ 	.short	0x0010


	//----- nvinfo : EIATTR_SW_WAR
	.align		4
.L_89:
        /*0064*/ 	.byte	0x04, 0x36
        /*0066*/ 	.short	(.L_91 - .L_90)
.L_90:
        /*0068*/ 	.word	0x00000008
.L_91:


//--------------------- .nv.info._Z23gpu_bfs_frontier_expandPKiS0_PiS1_iS1_S1_S0_i --------------------------
	.section	.nv.info._Z23gpu_bfs_frontier_expandPKiS0_PiS1_iS1_S1_S0_i,"",@"SHT_CUDA_INFO"
	.sectionflags	@""
	.align	4


	//----- nvinfo : EIATTR_CUDA_API_VERSION
	.align		4
        /*0000*/ 	.byte	0x04, 0x37
        /*0002*/ 	.short	(.L_93 - .L_92)
.L_92:
        /*0004*/ 	.word	0x00000082


	//----- nvinfo : EIATTR_KPARAM_INFO
	.align		4
.L_93:
        /*0008*/ 	.byte	0x04, 0x17
        /*000a*/ 	.short	(.L_95 - .L_94)
.L_94:
        /*000c*/ 	.word	0x00000000
        /*0010*/ 	.short	0x0008
        /*0012*/ 	.short	0x0040
        /*0014*/ 	.byte	0x00, 0xf0, 0x11, 0x00


	//----- nvinfo : EIATTR_KPARAM_INFO
	.align		4
.L_95:
        /*0018*/ 	.byte	0x04, 0x17
        /*001a*/ 	.short	(.L_97 - .L_96)
.L_96:
        /*001c*/ 	.word	0x00000000
        /*0020*/ 	.short	0x0007
        /*0022*/ 	.short	0x0038
        /*0024*/ 	.byte	0x00, 0xf5, 0x21, 0x00


	//----- nvinfo : EIATTR_KPARAM_INFO
	.align		4
.L_97:
        /*0028*/ 	.byte	0x04, 0x17
        /*002a*/ 	.short	(.L_99 - .L_98)
.L_98:
        /*002c*/ 	.word	0x00000000
        /*0030*/ 	.short	0x0006
        /*0032*/ 	.short	0x0030
        /*0034*/ 	.byte	0x00, 0xf5, 0x21, 0x00


	//----- nvinfo : EIATTR_KPARAM_INFO
	.align		4
.L_99:
        /*0038*/ 	.byte	0x04, 0x17
        /*003a*/ 	.short	(.L_101 - .L_100)
.L_100:
        /*003c*/ 	.word	0x00000000
        /*0040*/ 	.short	0x0005
        /*0042*/ 	.short	0x0028
        /*0044*/ 	.byte	0x00, 0xf5, 0x21, 0x00


	//----- nvinfo : EIATTR_KPARAM_INFO
	.align		4
.L_101:
        /*0048*/ 	.byte	0x04, 0x17
        /*004a*/ 	.short	(.L_103 - .L_102)
.L_102:
        /*004c*/ 	.word	0x00000000
        /*0050*/ 	.short	0x0004
        /*0052*/ 	.short	0x0020
        /*0054*/ 	.byte	0x00, 0xf0, 0x11, 0x00


	//----- nvinfo : EIATTR_KPARAM_INFO
	.align		4
.L_103:
        /*0058*/ 	.byte	0x04, 0x17
        /*005a*/ 	.short	(.L_105 - .L_104)
.L_104:
        /*005c*/ 	.word	0x00000000
        /*0060*/ 	.short	0x0003
        /*0062*/ 	.short	0x0018
        /*0064*/ 	.byte	0x00, 0xf5, 0x21, 0x00


	//----- nvinfo : EIATTR_KPARAM_INFO
	.align		4
.L_105:
        /*0068*/ 	.byte	0x04, 0x17
        /*006a*/ 	.short	(.L_107 - .L_106)
.L_106:
        /*006c*/ 	.word	0x00000000
        /*0070*/ 	.short	0x0002
        /*0072*/ 	.short	0x0010
        /*0074*/ 	.byte	0x00, 0xf5, 0x21, 0x00


	//----- nvinfo : EIATTR_KPARAM_INFO
	.align		4
.L_107:
        /*0078*/ 	.byte	0x04, 0x17
        /*007a*/ 	.short	(.L_109 - .L_108)
.L_108:
        /*007c*/ 	.word	0x00000000
        /*0080*/ 	.short	0x0001
        /*0082*/ 	.short	0x0008
        /*0084*/ 	.byte	0x00, 0xf5, 0x21, 0x00


	//----- nvinfo : EIATTR_KPARAM_INFO
	.align		4
.L_109:
        /*0088*/ 	.byte	0x04, 0x17
        /*008a*/ 	.short	(.L_111 - .L_110)
.L_110:
        /*008c*/ 	.word	0x00000000
        /*0090*/ 	.short	0x0000
        /*0092*/ 	.short	0x0000
        /*0094*/ 	.byte	0x00, 0xf5, 0x21, 0x00


	//----- nvinfo : EIATTR_SPARSE_MMA_MASK
	.align		4
.L_111:
        /*0098*/ 	.byte	0x03, 0x50
        /*009a*/ 	.short	0x0000


	//----- nvinfo : EIATTR_MAXREG_COUNT
	.align		4
        /*009c*/ 	.byte	0x03, 0x1b
        /*009e*/ 	.short	0x00ff


	//----- nvinfo : EIATTR_MERCURY_ISA_VERSION
	.align		4
        /*00a0*/ 	.byte	0x03, 0x5f
        /*00a2*/ 	.short	0x0101


	//----- nvinfo : EIATTR_INT_WARP_WIDE_INSTR_OFFSETS
	.align		4
        /*00a4*/ 	.byte	0x04, 0x31
        /*00a6*/ 	.short	(.L_113 - .L_112)


	//   ....[0]....
.L_112:
        /*00a8*/ 	.word	0x000002e0


	//   ....[1]....
        /*00ac*/ 	.word	0x00000370


	//   ....[2]....
        /*00b0*/ 	.word	0x00000590


	//   ....[3]....
        /*00b4*/ 	.word	0x00000620


	//   ....[4]....
        /*00b8*/ 	.word	0x00000740


	//   ....[5]....
        /*00bc*/ 	.word	0x000007d0


	//   ....[6]....
        /*00c0*/ 	.word	0x000008f0


	//   ....[7]....
        /*00c4*/ 	.word	0x00000980


	//   ....[8]....
        /*00c8*/ 	.word	0x00000ac0


	//   ....[9]....
        /*00cc*/ 	.word	0x00000b50


	//----- nvinfo : EIATTR_VRC_CTA_INIT_COUNT
	.align		4
.L_113:
        /*00d0*/ 	.byte	0x02, 0x4a
	.zero		1
	.zero		1


	//----- nvinfo : EIATTR_EXIT_INSTR_OFFSETS
	.align		4
        /*00d4*/ 	.byte	0x04, 0x1c
        /*00d6*/ 	.short	(.L_115 - .L_114)


	//   ....[0]....
.L_114:
        /*00d8*/ 	.word	0x00000070


	//   ....[1]....
        /*00dc*/ 	.word	0x00000110


	//   ....[2]....
        /*00e0*/ 	.word	0x00000410


	//   ....[3]....
        /*00e4*/ 	.word	0x00000bc0


	//----- nvinfo : EIATTR_CRS_STACK_SIZE
	.align		4
.L_115:
        /*00e8*/ 	.byte	0x04, 0x1e
        /*00ea*/ 	.short	(.L_117 - .L_116)
.L_116:
        /*00ec*/ 	.word	0x00000000


	//----- nvinfo : EIATTR_CBANK_PARAM_SIZE
	.align		4
.L_117:
        /*00f0*/ 	.byte	0x03, 0x19
        /*00f2*/ 	.short	0x0044


	//----- nvinfo : EIATTR_PARAM_CBANK
	.align		4
        /*00f4*/ 	.byte	0x04, 0x0a
        /*00f6*/ 	.short	(.L_119 - .L_118)
	.align		4
.L_118:
        /*00f8*/ 	.word	index@(.nv.constant0._Z23gpu_bfs_frontier_expandPKiS0_PiS1_iS1_S1_S0_i)
        /*00fc*/ 	.short	0x0380
        /*00fe*/ 	.short	0x0044


	//----- nvinfo : EIATTR_SW_WAR
	.align		4
.L_119:
        /*0100*/ 	.byte	0x04, 0x36
        /*0102*/ 	.short	(.L_121 - .L_120)
.L_120:
        /*0104*/ 	.word	0x00000008
.L_121:


//--------------------- .nv.info._Z13gpu_cc_expandPKiS0_PiS1_iS1_iS1_S1_ --------------------------
	.section	.nv.info._Z13gpu_cc_expandPKiS0_PiS1_iS1_iS1_S1_,"",@"SHT_CUDA_INFO"
	.sectionflags	@""
	.align	4


	//----- nvinfo : EIATTR_CUDA_API_VERSION
	.align		4
        /*0000*/ 	.byte	0x04, 0x37
        /*0002*/ 	.short	(.L_123 - .L_122)
.L_122:
        /*0004*/ 	.word	0x00000082


	//----- nvinfo : EIATTR_KPARAM_INFO
	.align		4
.L_123:
        /*0008*/ 	.byte	0x04, 0x17
        /*000a*/ 	.short	(.L_125 - .L_124)
.L_124:
        /*000c*/ 	.word	0x00000000
        /*0010*/ 	.short	0x0008
        /*0012*/ 	.short	0x0040
        /*0014*/ 	.byte	0x00, 0xf5, 0x21, 0x00


	//----- nvinfo : EIATTR_KPARAM_INFO
	.align		4
.L_125:
        /*0018*/ 	.byte	0x04, 0x17
        /*001a*/ 	.short	(.L_127 - .L_126)
.L_126:
        /*001c*/ 	.word	0x00000000
        /*0020*/ 	.short	0x0007
        /*0022*/ 	.short	0x0038
        /*0024*/ 	.byte	0x00, 0xf5, 0x21, 0x00


	//----- nvinfo : EIATTR_KPARAM_INFO
	.align		4
.L_127:
        /*0028*/ 	.byte	0x04, 0x17
        /*002a*/ 	.short	(.L_129 - .L_128)
.L_128:
        /*002c*/ 	.word	0x00000000
        /*0030*/ 	.short	0x0006
        /*0032*/ 	.short	0x0030
        /*0034*/ 	.byte	0x00, 0xf0, 0x11, 0x00


	//----- nvinfo : EIATTR_KPARAM_INFO
	.align		4
.L_129:
        /*0038*/ 	.byte	0x04, 0x17
        /*003a*/ 	.short	(.L_131 - .L_130)
.L_130:
        /*003c*/ 	.word	0x00000000
        /*0040*/ 	.short	0x0005
        /*0042*/ 	.short	0x0028
        /*0044*/ 	.byte	0x00, 0xf5, 0x21, 0x00


	//----- nvinfo : EIATTR_KPARAM_INFO
	.align		4
.L_131:
        /*0048*/ 	.byte	0x04, 0x17
        /*004a*/ 	.short	(.L_133 - .L_132)
.L_132:
        /*004c*/ 	.word	0x00000000
        /*0050*/ 	.short	0x0004
        /*0052*/ 	.short	0x0020
        /*0054*/ 	.byte	0x00, 0xf0, 0x11, 0x00


	//----- nvinfo : EIATTR_KPARAM_INFO
	.align		4
.L_133:
        /*0058*/ 	.byte	0x04, 0x17
        /*005a*/ 	.short	(.L_135 - .L_134)
.L_134:
        /*005c*/ 	.word	0x00000000
        /*0060*/ 	.short	0x0003
        /*0062*/ 	.short	0x0018
        /*0064*/ 	.byte	0x00, 0xf5, 0x21, 0x00


	//----- nvinfo : EIATTR_KPARAM_INFO
	.align		4
.L_135:
        /*0068*/ 	.byte	0x04, 0x17
        /*006a*/ 	.short	(.L_137 - .L_136)
.L_136:
        /*006c*/ 	.word	0x00000000
        /*0070*/ 	.short	0x0002
        /*0072*/ 	.short	0x0010
        /*0074*/ 	.byte	0x00, 0xf5, 0x21, 0x00


	//----- nvinfo : EIATTR_KPARAM_INFO
	.align		4
.L_137:
        /*0078*/ 	.byte	0x04, 0x17
        /*007a*/ 	.short	(.L_139 - .L_138)
.L_138:
        /*007c*/ 	.word	0x00000000
        /*0080*/ 	.short	0x0001
        /*0082*/ 	.short	0x0008
        /*0084*/ 	.byte	0x00, 0xf5, 0x21, 0x00


	//----- nvinfo : EIATTR_KPARAM_INFO
	.align		4
.L_139:
        /*0088*/ 	.byte	0x04, 0x17
        /*008a*/ 	.short	(.L_141 - .L_140)
.L_140:
        /*008c*/ 	.word	0x00000000
        /*0090*/ 	.short	0x0000
        /*0092*/ 	.short	0x0000
        /*0094*/ 	.byte	0x00, 0xf5, 0x21, 0x00


	//----- nvinfo : EIATTR_SPARSE_MMA_MASK
	.align		4
.L_141:
        /*0098*/ 	.byte	0x03, 0x50
        /*009a*/ 	.short	0x0000


	//----- nvinfo : EIATTR_MAXREG_COUNT
	.align		4
        /*009c*/ 	.byte	0x03, 0x1b
        /*009e*/ 	.short	0x00ff


	//----- nvinfo : EIATTR_MERCURY_ISA_VERSION
	.align		4
        /*00a0*/ 	.byte	0x03, 0x5f
        /*00a2*/ 	.short	0x0101


	//----- nvinfo : EIATTR_INT_WARP_WIDE_INSTR_OFFSETS
	.align		4
        /*00a4*/ 	.byte	0x04, 0x31
        /*00a6*/ 	.short	(.L_143 - .L_142)


	//   ....[0]....
.L_142:
        /*00a8*/ 	.word	0x000002c0


	//   ....[1]....
        /*00ac*/ 	.word	0x00000350


	//   ....[2]....
        /*00b0*/ 	.word	0x00000540


	//   ....[3]....
        /*00b4*/ 	.word	0x000005d0


	//   ....[4]....
        /*00b8*/ 	.word	0x000006d0


	//   ....[5]....
        /*00bc*/ 	.word	0x00000760


	//   ....[6]....
        /*00c0*/ 	.word	0x00000860


	//   ....[7]....
        /*00c4*/ 	.word	0x000008f0


	//   ....[8]....
        /*00c8*/ 	.word	0x00000a10


	//   ....[9]....
        /*00cc*/ 	.word	0x00000aa0


	//----- nvinfo : EIATTR_VRC_CTA_INIT_COUNT
	.align		4
.L_143:
        /*00d0*/ 	.byte	0x02, 0x4a
	.zero		1
	.zero		1


	//----- nvinfo : EIATTR_EXIT_INSTR_OFFSETS
	.align		4
        /*00d4*/ 	.byte	0x04, 0x1c
        /*00d6*/ 	.short	(.L_145 - .L_144)


	//   ....[0]....
.L_144:
        /*00d8*/ 	.word	0x00000070


	//   ....[1]....
        /*00dc*/ 	.word	0x00000110


	//   ....[2]....
        /*00e0*/ 	.word	0x000003f0


	//   ....[3]....
        /*00e4*/ 	.word	0x00000b10


	//----- nvinfo : EIATTR_CRS_STACK_SIZE
	.align		4
.L_145:
        /*00e8*/ 	.byte	0x04, 0x1e
        /*00ea*/ 	.short	(.L_147 - .L_146)
.L_146:
        /*00ec*/ 	.word	0x00000000


	//----- nvinfo : EIATTR_CBANK_PARAM_SIZE
	.align		4
.L_147:
        /*00f0*/ 	.byte	0x03, 0x19
        /*00f2*/ 	.short	0x0048


	//----- nvinfo : EIATTR_PARAM_CBANK
	.align		4
        /*00f4*/ 	.byte	0x04, 0x0a
        /*00f6*/ 	.short	(.L_149 - .L_148)
	.align		4
.L_148:
        /*00f8*/ 	.word	index@(.nv.constant0._Z13gpu_cc_expandPKiS0_PiS1_iS1_iS1_S1_)
        /*00fc*/ 	.short	0x0380
        /*00fe*/ 	.short	0x0048


	//----- nvinfo : EIATTR_SW_WAR
	.align		4
.L_149:
        /*0100*/ 	.byte	0x04, 0x36
        /*0102*/ 	.short	(.L_151 - .L_150)
.L_150:
        /*0104*/ 	.word	0x00000008
.L_151:


//--------------------- .nv.info._Z21gpu_find_unvisited_ccPiS_S_ --------------------------
	.section	.nv.info._Z21gpu_find_unvisited_ccPiS_S_,"",@"SHT_CUDA_INFO"
	.sectionflags	@""
	.align	4


	//----- nvinfo : EIATTR_CUDA_API_VERSION
	.align		4
        /*0000*/ 	.byte	0x04, 0x37
        /*0002*/ 	.short	(.L_153 - .L_152)
.L_152:
        /*0004*/ 	.word	0x00000082


	//----- nvinfo : EIATTR_KPARAM_INFO
	.align		4
.L_153:
        /*0008*/ 	.byte	0x04, 0x17
        /*000a*/ 	.short	(.L_155 - .L_154)
.L_154:
        /*000c*/ 	.word	0x00000000
        /*0010*/ 	.short	0x0002
        /*0012*/ 	.short	0x0010
        /*0014*/ 	.byte	0x00, 0xf5, 0x21, 0x00


	//----- nvinfo : EIATTR_KPARAM_INFO
	.align		4
.L_155:
        /*0018*/ 	.byte	0x04, 0x17
        /*001a*/ 	.short	(.L_157 - .L_156)
.L_156:
        /*001c*/ 	.word	0x00000000
        /*0020*/ 	.short	0x0001
        /*0022*/ 	.short	0x0008
        /*0024*/ 	.byte	0x00, 0xf5, 0x21, 0x00


	//----- nvinfo : EIATTR_KPARAM_INFO
	.align		4
.L_157:
        /*0028*/ 	.byte	0x04, 0x17
        /*002a*/ 	.short	(.L_159 - .L_158)
.L_158:
        /*002c*/ 	.word	0x00000000
        /*0030*/ 	.short	0x0000
        /*0032*/ 	.short	0x0000
        /*0034*/ 	.byte	0x00, 0xf5, 0x21, 0x00


	//----- nvinfo : EIATTR_SPARSE_MMA_MASK
	.align		4
.L_159:
        /*0038*/ 	.byte	0x03, 0x50
        /*003a*/ 	.short	0x0000


	//----- nvinfo : EIATTR_MAXREG_COUNT
	.align		4
        /*003c*/ 	.byte	0x03, 0x1b
        /*003e*/ 	.short	0x00ff


	//----- nvinfo : EIATTR_MERCURY_ISA_VERSION
	.align		4
        /*0040*/ 	.byte	0x03, 0x5f
        /*0042*/ 	.short	0x0101


	//----- nvinfo : EIATTR_INT_WARP_WIDE_INSTR_OFFSETS
	.align		4
        /*0044*/ 	.byte	0x04, 0x31
        /*0046*/ 	.short	(.L_161 - .L_160)


	//   ....[0]....
.L_160:
        /*0048*/ 	.word	0x00000110


	//   ....[1]....
        /*004c*/ 	.word	0x00000120


	//----- nvinfo : EIATTR_VRC_CTA_INIT_COUNT
	.align		4
.L_161:
        /*0050*/ 	.byte	0x02, 0x4a
	.zero		1
	.zero		1


	//----- nvinfo : EIATTR_EXIT_INSTR_OFFSETS
	.align		4
        /*0054*/ 	.byte	0x04, 0x1c
        /*0056*/ 	.short	(.L_163 - .L_162)


	//   ....[0]....
.L_162:
        /*0058*/ 	.word	0x00000090


	//   ....[1]....
        /*005c*/ 	.word	0x000000e0


	//   ....[2]....
        /*0060*/ 	.word	0x00000170


	//----- nvinfo : EIATTR_CBANK_PARAM_SIZE
	.align		4
.L_163:
        /*0064*/ 	.byte	0x03, 0x19
        /*0066*/ 	.short	0x0018


	//----- nvinfo : EIATTR_PARAM_CBANK
	.align		4
        /*0068*/ 	.byte	0x04, 0x0a
        /*006a*/ 	.short	(.L_165 - .L_164)
	.align		4
.L_164:
        /*006c*/ 	.word	index@(.nv.constant0._Z21gpu_find_unvisited_ccPiS_S_)
        /*0070*/ 	.short	0x0380
        /*0072*/ 	.short	0x0018


	//----- nvinfo : EIATTR_SW_WAR
	.align		4
.L_165:
        /*0074*/ 	.byte	0x04, 0x36
        /*0076*/ 	.short	(.L_167 - .L_166)
.L_166:
        /*0078*/ 	.word	0x00000008
.L_167:


//--------------------- .nv.info._Z14gpu_init_arrayPiii --------------------------
	.section	.nv.info._Z14gpu_init_arrayPiii,"",@"SHT_CUDA_INFO"
	.sectionflags	@""
	.align	4


	//----- nvinfo : EIATTR_CUDA_API_VERSION
	.align		4
        /*0000*/ 	.byte	0x04, 0x37
        /*0002*/ 	.short	(.L_169 - .L_168)
.L_168:
        /*0004*/ 	.word	0x00000082


	//----- nvinfo : EIATTR_KPARAM_INFO
	.align		4
.L_169:
        /*0008*/ 	.byte	0x04, 0x17
        /*000a*/ 	.short	(.L_171 - .L_170)
.L_170:
        /*000c*/ 	.word	0x00000000
        /*0010*/ 	.short	0x0002
        /*0012*/ 	.short	0x000c
        /*0014*/ 	.byte	0x00, 0xf0, 0x11, 0x00


	//----- nvinfo : EIATTR_KPARAM_INFO
	.align		4
.L_171:
        /*0018*/ 	.byte	0x04, 0x17
        /*001a*/ 	.short	(.L_173 - .L_172)
.L_172:
        /*001c*/ 	.word	0x00000000
        /*0020*/ 	.short	0x0001
        /*0022*/ 	.short	0x0008
        /*0024*/ 	.byte	0x00, 0xf0, 0x11, 0x00


	//----- nvinfo : EIATTR_KPARAM_INFO
	.align		4
.L_173:
        /*0028*/ 	.byte	0x04, 0x17
        /*002a*/ 	.short	(.L_175 - .L_174)
.L_174:
        /*002c*/ 	.word	0x00000000
        /*0030*/ 	.short	0x0000
        /*0032*/ 	.short	0x0000
        /*0034*/ 	.byte	0x00, 0xf5, 0x21, 0x00


	//----- nvinfo : EIATTR_SPARSE_MMA_MASK
	.align		4
.L_175:
        /*0038*/ 	.byte	0x03, 0x50
        /*003a*/ 	.short	0x0000


	//----- nvinfo : EIATTR_MAXREG_COUNT
	.align		4
        /*003c*/ 	.byte	0x03, 0x1b
        /*003e*/ 	.short	0x00ff


	//----- nvinfo : EIATTR_MERCURY_ISA_VERSION
	.align		4
        /*0040*/ 	.byte	0x03, 0x5f
        /*0042*/ 	.short	0x0101


	//----- nvinfo : EIATTR_VRC_CTA_INIT_COUNT
	.align		4
        /*0044*/ 	.byte	0x02, 0x4a
	.zero		1
	.zero		1


	//----- nvinfo : EIATTR_EXIT_INSTR_OFFSETS
	.align		4
        /*0048*/ 	.byte	0x04, 0x1c
        /*004a*/ 	.short	(.L_177 - .L_176)


	//   ....[0]....
.L_176:
        /*004c*/ 	.word	0x00000070


	//   ....[1]....
        /*0050*/ 	.word	0x000000d0


	//----- nvinfo : EIATTR_CBANK_PARAM_SIZE
	.align		4
.L_177:
        /*0054*/ 	.byte	0x03, 0x19
        /*0056*/ 	.short	0x0010


	//----- nvinfo : EIATTR_PARAM_CBANK
	.align		4
        /*0058*/ 	.byte	0x04, 0x0a
        /*005a*/ 	.short	(.L_179 - .L_178)
	.align		4
.L_178:
        /*005c*/ 	.word	index@(.nv.constant0._Z14gpu_init_arrayPiii)
        /*0060*/ 	.short	0x0380
        /*0062*/ 	.short	0x0010


	//----- nvinfo : EIATTR_SW_WAR
	.align		4
.L_179:
        /*0064*/ 	.byte	0x04, 0x36
        /*0066*/ 	.short	(.L_181 - .L_180)
.L_180:
        /*0068*/ 	.word	0x00000008
.L_181:


//--------------------- .nv.callgraph             --------------------------
	.section	.nv.callgraph,"",@"SHT_CUDA_CALLGRAPH"
	.align	4
	.sectionentsize	8
	.align		4
        /*0000*/ 	.word	0x00000000
	.align		4
        /*0004*/ 	.word	0xffffffff
	.align		4
        /*0008*/ 	.word	0x00000000
	.align		4
        /*000c*/ 	.word	0xfffffffe
	.align		4
        /*0010*/ 	.word	0x00000000
	.align		4
        /*0014*/ 	.word	0xfffffffd
	.align		4
        /*0018*/ 	.word	0x00000000
	.align		4
        /*001c*/ 	.word	0xfffffffc


//--------------------- .text._Z24gpu_intersect_and_assignPiS_S_S_ii --------------------------
	.section	.text._Z24gpu_intersect_and_assignPiS_S_S_ii,"ax",@progbits
	.align	128
        .global         _Z24gpu_intersect_and_assignPiS_S_S_ii
        .type           _Z24gpu_intersect_and_assignPiS_S_S_ii,@function
        .size           _Z24gpu_intersect_and_assignPiS_S_S_ii,(.L_x_35 - _Z24gpu_intersect_and_assignPiS_S_S_ii)
        .other          _Z24gpu_intersect_and_assignPiS_S_S_ii,@"STO_CUDA_ENTRY STV_DEFAULT"
_Z24gpu_intersect_and_assignPiS_S_S_ii:
.text._Z24gpu_intersect_and_assignPiS_S_S_ii:
[----:B------:R-:W-:Y:S01]  /*0000*/  LDC R1, c[0x0][0x37c] ;  /* 0x0000df00ff017b82 */ /* 0x000fe20000000800 */
[----:B------:R-:W0:Y:S07]  /*0010*/  S2R R0, SR_TID.X ;  /* 0x0000000000007919 */ /* 0x000e2e0000002100 */
[----:B------:R-:W0:Y:S01]  /*0020*/  S2UR UR4, SR_CTAID.X ;  /* 0x00000000000479c3 */ /* 0x000e220000002500 */
[----:B------:R-:W1:Y:S07]  /*0030*/  LDCU UR5, c[0x0][0x3a0] ;  /* 0x00007400ff0577ac */ /* 0x000e6e0008000800 */
[----:B------:R-:W0:Y:S02]  /*0040*/  LDC R7, c[0x0][0x360] ;  /* 0x0000d800ff077b82 */ /* 0x000e240000000800 */
[----:B0-----:R-:W-:-:S05]  /*0050*/  IMAD R7, R7, UR4, R0 ;  /* 0x0000000407077c24 */ /* 0x001fca000f8e0200 */
[----:B-1----:R-:W-:-:S13]  /*0060*/  ISETP.GE.AND P0, PT, R7, UR5, PT ;  /* 0x0000000507007c0c */ /* 0x002fda000bf06270 */
[----:B------:R-:W-:Y:S05]  /*0070*/  @P0 EXIT ;  /* 0x000000000000094d */ /* 0x000fea0003800000 */
[----:B------:R-:W0:Y:S01]  /*0080*/  LDC.64 R2, c[0x0][0x390] ;  /* 0x0000e400ff027b82 */ /* 0x000e220000000a00 */
[----:B------:R-:W1:Y:S01]  /*0090*/  LDCU.64 UR4, c[0x0][0x358] ;  /* 0x00006b00ff0477ac */ /* 0x000e620008000a00 */
[----:B0-----:R-:W-:-:S05]  /*00a0*/  IMAD.WIDE R2, R7, 0x4, R2 ;  /* 0x0000000407027825 */ /* 0x001fca00078e0202 */
[----:B-1----:R-:W2:Y:S02]  /*00b0*/  LDG.E R0, desc[UR4][R2.64] ;  /* 0x0000000402007981 */ /* 0x002ea4000c1e1900 */
[----:B--2---:R-:W-:-:S13]  /*00c0*/  ISETP.NE.AND P0, PT, R0, 0x1, PT ;  /* 0x000000010000780c */ /* 0x004fda0003f05270 */
[----:B------:R-:W-:Y:S05]  /*00d0*/  @P0 EXIT ;  /* 0x000000000000094d */ /* 0x000fea0003800000 */
[----:B------:R-:W0:Y:S02]  /*00e0*/  LDC.64 R4, c[0x0][0x380] ;  /* 0x0000e000ff047b82 */ /* 0x000e240000000a00 */
[----:B0-----:R-:W-:-:S06]  /*00f0*/  IMAD.WIDE R4, R7, 0x4, R4 ;  /* 0x0000000407047825 */ /* 0x001fcc00078e0204 */
[----:B------:R-:W2:Y:S02]  /*0100*/  LDG.E R4, desc[UR4][R4.64] ;  /* 0x0000000404047981 */ /* 0x000ea4000c1e1900 */
[----:B--2---:R-:W-:-:S13]  /*0110*/  ISETP.GE.AND P0, PT, R4, RZ, PT ;  /* 0x000000ff0400720c */ /* 0x004fda0003f06270 */
[----:B------:R-:W-:Y:S05]  /*0120*/  @!P0 EXIT ;  /* 0x000000000000894d */ /* 0x000fea0003800000 */
[----:B------:R-:W0:Y:S02]  /*0130*/  LDC.64 R4, c[0x0][0x388] ;  /* 0x0000e200ff047b82 */ /* 0x000e240000000a00 */
[----:B0-----:R-:W-:-:S06]  /*0140*/  IMAD.WIDE R4, R7, 0x4, R4 ;  /* 0x0000000407047825 */ /* 0x001fcc00078e0204 */
[----:B------:R-:W2:Y:S02]  /*0150*/  LDG.E R4, desc[UR4][R4.64] ;  /* 0x0000000404047981 */ /* 0x000ea4000c1e1900 */
[----:B--2---:R-:W-:-:S13]  /*0160*/  ISETP.GE.AND P0, PT, R4, RZ, PT ;  /* 0x000000ff0400720c */ /* 0x004fda0003f06270 */
[----:B------:R-:W-:Y:S05]  /*0170*/  @!P0 EXIT ;  /* 0x000000000000894d */ /* 0x000fea0003800000 */
[----:B------:R-:W0:Y:S08]  /*0180*/  LDC.64 R4, c[0x0][0x398] ;  /* 0x0000e600ff047b82 */ /* 0x000e300000000a00 */
[----:B------:R-:W1:Y:S01]  /*0190*/  LDC R9, c[0x0][0x3a4] ;  /* 0x0000e900ff097b82 */ /* 0x000e620000000800 */
[----:B0-----:R-:W-:-:S05]  /*01a0*/  IMAD.WIDE R4, R7, 0x4, R4 ;  /* 0x0000000407047825 */ /* 0x001fca00078e0204 */
[----:B-1----:R-:W-:Y:S04]  /*01b0*/  STG.E desc[UR4][R4.64], R9 ;  /* 0x0000000904007986 */ /* 0x002fe8000c101904 */
[----:B------:R-:W-:Y:S01]  /*01c0*/  STG.E desc[UR4][R2.64], RZ ;  /* 0x000000ff02007986 */ /* 0x000fe2000c101904 */
[----:B------:R-:W-:Y:S05]  /*01d0*/  EXIT ;  /* 0x000000000000794d */ /* 0x000fea0003800000 */
.L_x_0:
[----:B------:R-:W-:-:S00]  /*01e0*/  BRA `(.L_x_0) ;  /* 0xfffffffc00fc7947 */ /* 0x000fc0000383ffff */
[----:B------:R-:W-:-:S00]  /*01f0*/  NOP ;  /* 0x0000000000007918 */ /* 0x000fc00000000000 */
        /* <DEDUP_REMOVED lines=8> */
.L_x_35:


//--------------------- .text._Z23gpu_check_unvisited_sccPiiS_S_ --------------------------
	.section	.text._Z23gpu_check_unvisited_sccPiiS_S_,"ax",@progbits
	.align	128
        .global         _Z23gpu_check_unvisited_sccPiiS_S_
        .type           _Z23gpu_check_unvisited_sccPiiS_S_,@function
        .size           _Z23gpu_check_unvisited_sccPiiS_S_,(.L_x_36 - _Z23gpu_check_unvisited_sccPiiS_S_)
        .other          _Z23gpu_check_unvisited_sccPiiS_S_,@"STO_CUDA_ENTRY STV_DEFAULT"
_Z23gpu_check_unvisited_sccPiiS_S_:
.text._Z23gpu_check_unvisited_sccPiiS_S_:
        /* <DEDUP_REMOVED lines=10> */
[----:B0-----:R-:W-:-:S06]  /*00a0*/  IMAD.WIDE R2, R5, 0x4, R2 ;  /* 0x0000000405027825 */ /* 0x001fcc00078e0202 */
[----:B-1----:R-:W2:Y:S02]  /*00b0*/  LDG.E R2, desc[UR6][R2.64] ;  /* 0x0000000602027981 */ /* 0x002ea4000c1e1900 */
[----:B--2---:R-:W-:-:S13]  /*00c0*/  ISETP.NE.AND P0, PT, R2, 0x1, PT ;  /* 0x000000010200780c */ /* 0x004fda0003f05270 */
[----:B------:R-:W-:Y:S05]  /*00d0*/  @P0 EXIT ;  /* 0x000000000000094d */ /* 0x000fea0003800000 */
[----:B------:R-:W0:Y:S01]  /*00e0*/  LDCU.64 UR4, c[0x0][0x390] ;  /* 0x00007200ff0477ac */ /* 0x000e220008000a00 */
[----:B------:R-:W-:Y:S02]  /*00f0*/  IMAD.MOV.U32 R7, RZ, RZ, 0x1 ;  /* 0x00000001ff077424 */ /* 0x000fe400078e00ff */
[----:B------:R-:W-:Y:S01]  /*0100*/  IMAD.MOV.U32 R6, RZ, RZ, RZ ;  /* 0x000000ffff067224 */ /* 0x000fe200078e00ff */
[----:B0-----:R-:W-:Y:S02]  /*0110*/  MOV R2, UR4 ;  /* 0x0000000400027c02 */ /* 0x001fe40008000f00 */
[----:B------:R-:W-:-:S05]  /*0120*/  MOV R3, UR5 ;  /* 0x0000000500037c02 */ /* 0x000fca0008000f00 */
[----:B------:R-:W2:Y:S02]  /*0130*/  ATOMG.E.CAS.STRONG.GPU PT, R2, [R2], R6, R7 ;  /* 0x00000006020273a9 */ /* 0x000ea400001ee107 */
[----:B--2---:R-:W-:-:S13]  /*0140*/  ISETP.NE.AND P0, PT, R2, RZ, PT ;  /* 0x000000ff0200720c */ /* 0x004fda0003f05270 */
[----:B------:R-:W-:Y:S05]  /*0150*/  @P0 EXIT ;  /* 0x000000000000094d */ /* 0x000fea0003800000 */
[----:B------:R-:W0:Y:S02]  /*0160*/  LDC.64 R2, c[0x0][0x398] ;  /* 0x0000e600ff027b82 */ /* 0x000e240000000a00 */
[----:B0-----:R-:W-:Y:S01]  /*0170*/  STG.E desc[UR6][R2.64], R5 ;  /* 0x0000000502007986 */ /* 0x001fe2000c101906 */
[----:B------:R-:W-:Y:S05]  /*0180*/  EXIT ;  /* 0x000000000000794d */ /* 0x000fea0003800000 */
.L_x_1:
        /* <DEDUP_REMOVED lines=15> */
.L_x_36:


//--------------------- .text._Z16mark_valid_nodesPiii --------------------------
	.section	.text._Z16mark_valid_nodesPiii,"ax",@progbits
	.align	128
        .global         _Z16mark_valid_nodesPiii
        .type           _Z16mark_valid_nodesPiii,@function
        .size           _Z16mark_valid_nodesPiii,(.L_x_37 - _Z16mark_valid_nodesPiii)
        .other          _Z16mark_valid_nodesPiii,@"STO_CUDA_ENTRY STV_DEFAULT"
_Z16mark_valid_nodesPiii:
.text._Z16mark_valid_nodesPiii:
        /* <DEDUP_REMOVED lines=9> */
[----:B------:R-:W1:Y:S07]  /*0090*/  LDCU.64 UR4, c[0x0][0x358] ;  /* 0x00006b00ff0477ac */ /* 0x000e6e0008000a00 */
[----:B------:R-:W1:Y:S01]  /*00a0*/  LDC R7, c[0x0][0x388] ;  /* 0x0000e200ff077b82 */ /* 0x000e620000000800 */
[----:B0-----:R-:W-:-:S05]  /*00b0*/  IMAD.WIDE R2, R5, 0x4, R2 ;  /* 0x0000000405027825 */ /* 0x001fca00078e0202 */
[----:B-1----:R-:W-:Y:S01]  /*00c0*/  STG.E desc[UR4][R2.64], R7 ;  /* 0x0000000702007986 */ /* 0x002fe2000c101904 */
[----:B------:R-:W-:Y:S05]  /*00d0*/  EXIT ;  /* 0x000000000000794d */ /* 0x000fea0003800000 */
.L_x_2:
        /* <DEDUP_REMOVED lines=10> */
.L_x_37:


//--------------------- .text._Z23gpu_bfs_frontier_expandPKiS0_PiS1_iS1_S1_S0_i --------------------------
	.section	.text._Z23gpu_bfs_frontier_expandPKiS0_PiS1_iS1_S1_S0_i,"ax",@progbits
	.align	128
        .global         _Z23gpu_bfs_frontier_expandPKiS0_PiS1_iS1_S1_S0_i
        .type           _Z23gpu_bfs_frontier_expandPKiS0_PiS1_iS1_S1_S0_i,@function
        .size           _Z23gpu_bfs_frontier_expandPKiS0_PiS1_iS1_S1_S0_i,(.L_x_38 - _Z23gpu_bfs_frontier_expandPKiS0_PiS1_iS1_S1_S0_i)
        .other          _Z23gpu_bfs_frontier_expandPKiS0_PiS1_iS1_S1_S0_i,@"STO_CUDA_ENTRY STV_DEFAULT"
_Z23gpu_bfs_frontier_expandPKiS0_PiS1_iS1_S1_S0_i:
.text._Z23gpu_bfs_frontier_expandPKiS0_PiS1_iS1_S1_S0_i:
        /* <DEDUP_REMOVED lines=10> */
[----:B------:R-:W2:Y:S01]  /*00a0*/  LDC.64 R6, c[0x0][0x380] ;  /* 0x0000e000ff067b82 */ /* 0x000ea20000000a00 */
[----:B0-----:R-:W-:-:S06]  /*00b0*/  IMAD.WIDE R2, R5, 0x4, R2 ;  /* 0x0000000405027825 */ /* 0x001fcc00078e0202 */
[----:B-1----:R-:W2:Y:S02]  /*00c0*/  LDG.E R3, desc[UR6][R2.64] ;  /* 0x0000000602037981 */ /* 0x002ea4000c1e1900 */
[----:B--2---:R-:W-:-:S05]  /*00d0*/  IMAD.WIDE R6, R3, 0x4, R6 ;  /* 0x0000000403067825 */ /* 0x004fca00078e0206 */
[----:B------:R-:W2:Y:S04]  /*00e0*/  LDG.E R4, desc[UR6][R6.64] ;  /* 0x0000000606047981 */ /* 0x000ea8000c1e1900 */
[----:B------:R-:W2:Y:S02]  /*00f0*/  LDG.E R5, desc[UR6][R6.64+0x4] ;  /* 0x0000040606057981 */ /* 0x000ea4000c1e1900 */
[----:B--2---:R-:W-:-:S13]  /*0100*/  ISETP.GE.AND P0, PT, R4, R5, PT ;  /* 0x000000050400720c */ /* 0x004fda0003f06270 */
[----:B------:R-:W-:Y:S05]  /*0110*/  @P0 EXIT ;  /* 0x000000000000094d */ /* 0x000fea0003800000 */
[----:B------:R-:W0:Y:S01]  /*0120*/  LDC R3, c[0x0][0x3c0] ;  /* 0x0000f000ff037b82 */ /* 0x000e220000000800 */
[--C-:B------:R-:W-:Y:S01]  /*0130*/  IMAD.IADD R0, R5, 0x1, -R4.reuse ;  /* 0x0000000105007824 */ /* 0x100fe200078e0a04 */
[----:B------:R-:W-:Y:S04]  /*0140*/  BSSY.RECONVERGENT B0, `(.L_x_3) ;  /* 0x000002a000007945 */ /* 0x000fe80003800200 */
[----:B------:R-:W-:Y:S01]  /*0150*/  LOP3.LUT P0, R14, R0, 0x3, RZ, 0xc0, !PT ;  /* 0x00000003000e7812 */ /* 0x000fe2000780c0ff */
[----:B------:R-:W-:Y:S01]  /*0160*/  IMAD.MOV.U32 R0, RZ, RZ, R4 ;  /* 0x000000ffff007224 */ /* 0x000fe200078e0004 */
[----:B0-----:R-:W-:-:S11]  /*0170*/  IADD3 R3, PT, PT, R3, 0x1, RZ ;  /* 0x0000000103037810 */ /* 0x001fd60007ffe0ff */
[----:B------:R-:W-:Y:S05]  /*0180*/  @!P0 BRA `(.L_x_4) ;  /* 0x0000000000948947 */ /* 0x000fea0003800000 */
[----:B------:R-:W0:Y:S01]  /*0190*/  LDC.64 R6, c[0x0][0x390] ;  /* 0x0000e400ff067b82 */ /* 0x000e220000000a00 */
[----:B------:R-:W-:Y:S02]  /*01a0*/  IMAD.MOV R14, RZ, RZ, -R14 ;  /* 0x000000ffff0e7224 */ /* 0x000fe400078e0a0e */
[----:B------:R-:W-:-:S05]  /*01b0*/  IMAD.MOV.U32 R0, RZ, RZ, R4 ;  /* 0x000000ffff007224 */ /* 0x000fca00078e0004 */
[----:B------:R-:W1:Y:S08]  /*01c0*/  LDC.64 R8, c[0x0][0x3a8] ;  /* 0x0000ea00ff087b82 */ /* 0x000e700000000a00 */
[----:B------:R-:W2:Y:S08]  /*01d0*/  LDC.64 R10, c[0x0][0x3b8] ;  /* 0x0000ee00ff0a7b82 */ /* 0x000eb00000000a00 */
[----:B------:R-:W3:Y:S02]  /*01e0*/  LDC.64 R12, c[0x0][0x388] ;  /* 0x0000e200ff0c7b82 */ /* 0x000ee40000000a00 */
.L_x_7:
[----:B---3--:R-:W-:-:S05]  /*01f0*/  IMAD.WIDE R16, R0, 0x4, R12 ;  /* 0x0000000400107825 */ /* 0x008fca00078e020c */
[----:B--2---:R-:W2:Y:S02]  /*0200*/  LDG.E R15, desc[UR6][R16.64] ;  /* 0x00000006100f7981 */ /* 0x004ea4000c1e1900 */
[----:B--2---:R-:W-:-:S06]  /*0210*/  IMAD.WIDE R18, R15, 0x4, R10 ;  /* 0x000000040f127825 */ /* 0x004fcc00078e020a */
[----:B------:R-:W2:Y:S01]  /*0220*/  LDG.E R18, desc[UR6][R18.64] ;  /* 0x0000000612127981 */ /* 0x000ea2000c1e1900 */
[----:B------:R-:W-:Y:S01]  /*0230*/  IADD3 R14, PT, PT, R14, 0x1, RZ ;  /* 0x000000010e0e7810 */ /* 0x000fe20007ffe0ff */
[----:B------:R-:W-:Y:S03]  /*0240*/  BSSY.RECONVERGENT B1, `(.L_x_5) ;  /* 0x0000017000017945 */ /* 0x000fe60003800200 */
[----:B------:R-:W-:Y:S02]  /*0250*/  ISETP.NE.AND P0, PT, R14, RZ, PT ;  /* 0x000000ff0e00720c */ /* 0x000fe40003f05270 */
[----:B--2---:R-:W-:-:S13]  /*0260*/  ISETP.NE.AND P1, PT, R18, 0x1, PT ;  /* 0x000000011200780c */ /* 0x004fda0003f25270 */
[----:B------:R-:W-:Y:S05]  /*0270*/  @P1 BRA `(.L_x_6) ;  /* 0x00000000004c1947 */ /* 0x000fea0003800000 */
[----:B------:R-:W-:Y:S02]  /*0280*/  IMAD.MOV.U32 R2, RZ, RZ, -0x1 ;  /* 0xffffffffff027424 */ /* 0x000fe400078e00ff */
[----:B0-----:R-:W-:-:S05]  /*0290*/  IMAD.WIDE R16, R15, 0x4, R6 ;  /* 0x000000040f107825 */ /* 0x001fca00078e0206 */
[----:B------:R-:W2:Y:S02]  /*02a0*/  ATOMG.E.CAS.STRONG.GPU PT, R2, [R16], R2, R3 ;  /* 0x00000002100273a9 */ /* 0x000ea400001ee103 */
[----:B--2---:R-:W-:-:S13]  /*02b0*/  ISETP.NE.AND P1, PT, R2, -0x1, PT ;  /* 0xffffffff0200780c */ /* 0x004fda0003f25270 */
[----:B------:R-:W-:Y:S05]  /*02c0*/  @P1 BRA `(.L_x_6) ;  /* 0x0000000000381947 */ /* 0x000fea0003800000 */
[----:B------:R-:W0:Y:S01]  /*02d0*/  S2R R19, SR_LANEID ;  /* 0x0000000000137919 */ /* 0x000e220000000000 */
[----:B------:R-:W-:Y:S01]  /*02e0*/  VOTEU.ANY UR4, UPT, PT ;  /* 0x0000000000047886 */ /* 0x000fe200038e0100 */
[----:B------:R-:W2:Y:S01]  /*02f0*/  LDC.64 R16, c[0x0][0x3b0] ;  /* 0x0000ec00ff107b82 */ /* 0x000ea20000000a00 */
[----:B------:R-:W0:Y:S08]  /*0300*/  FLO.U32 R2, UR4 ;  /* 0x0000000400027d00 */ /* 0x000e3000080e0000 */
[----:B------:R-:W2:Y:S01]  /*0310*/  POPC R21, UR4 ;  /* 0x0000000400157d09 */ /* 0x000ea20008000000 */
[----:B0-----:R-:W-:-:S13]  /*0320*/  ISETP.EQ.U32.AND P1, PT, R2, R19, PT ;  /* 0x000000130200720c */ /* 0x001fda0003f22070 */
[----:B--2---:R-:W2:Y:S01]  /*0330*/  @P1 ATOMG.E.ADD.STRONG.GPU PT, R17, desc[UR6][R16.64], R21 ;  /* 0x80000015101119a8 */ /* 0x004ea200081ef106 */
[----:B------:R-:W0:Y:S02]  /*0340*/  S2R R18, SR_LTMASK ;  /* 0x0000000000127919 */ /* 0x000e240000003900 */
[----:B0-----:R-:W-:-:S06]  /*0350*/  LOP3.LUT R20, R18, UR4, RZ, 0xc0, !PT ;  /* 0x0000000412147c12 */ /* 0x001fcc000f8ec0ff */
[----:B------:R-:W0:Y:S01]  /*0360*/  POPC R20, R20 ;  /* 0x0000001400147309 */ /* 0x000e220000000000 */
[----:B--2---:R-:W0:Y:S02]  /*0370*/  SHFL.IDX PT, R19, R17, R2, 0x1f ;  /* 0x00001f0211137589 */ /* 0x004e2400000e0000 */
[----:B0-----:R-:W-:-:S04]  /*0380*/  IMAD.IADD R19, R19, 0x1, R20 ;  /* 0x0000000113137824 */ /* 0x001fc800078e0214 */
[----:B-1----:R-:W-:-:S05]  /*0390*/  IMAD.WIDE R18, R19, 0x4, R8 ;  /* 0x0000000413127825 */ /* 0x002fca00078e0208 */
[----:B------:R2:W-:Y:S02]  /*03a0*/  STG.E desc[UR6][R18.64], R15 ;  /* 0x0000000f12007986 */ /* 0x0005e4000c101906 */
.L_x_6:
[----:B------:R-:W-:Y:S05]  /*03b0*/  BSYNC.RECONVERGENT B1 ;  /* 0x0000000000017941 */ /* 0x000fea0003800200 */
.L_x_5:
[----:B------:R-:W-:Y:S01]  /*03c0*/  IADD3 R0, PT, PT, R0, 0x1, RZ ;  /* 0x0000000100007810 */ /* 0x000fe20007ffe0ff */
[----:B------:R-:W-:Y:S06]  /*03d0*/  @P0 BRA `(.L_x_7) ;  /* 0xfffffffc00840947 */ /* 0x000fec000383ffff */
.L_x_4:
[----:B------:R-:W-:Y:S05]  /*03e0*/  BSYNC.RECONVERGENT B0 ;  /* 0x0000000000007941 */ /* 0x000fea0003800200 */
.L_x_3:
[----:B------:R-:W-:-:S05]  /*03f0*/  IMAD.IADD R2, R4, 0x1, -R5 ;  /* 0x0000000104027824 */ /* 0x000fca00078e0a05 */
[----:B------:R-:W-:-:S13]  /*0400*/  ISETP.GT.U32.AND P0, PT, R2, -0x4, PT ;  /* 0xfffffffc0200780c */ /* 0x000fda0003f04070 */
[----:B------:R-:W-:Y:S05]  /*0410*/  @P0 EXIT ;  /* 0x000000000000094d */ /* 0x000fea0003800000 */
[----:B0-----:R-:W0:Y:S01]  /*0420*/  LDC.64 R6, c[0x0][0x390] ;  /* 0x0000e400ff067b82 */ /* 0x001e220000000a00 */
[----:B------:R-:W3:Y:S01]  /*0430*/  LDCU.64 UR4, c[0x0][0x388] ;  /* 0x00007100ff0477ac */ /* 0x000ee20008000a00 */
[----:B------:R-:W-:-:S06]  /*0440*/  IADD3 R2, PT, PT, -R5, R0, RZ ;  /* 0x0000000005027210 */ /* 0x000fcc0007ffe1ff */
[----:B-1----:R-:W1:Y:S08]  /*0450*/  LDC.64 R8, c[0x0][0x3a8] ;  /* 0x0000ea00ff087b82 */ /* 0x002e700000000a00 */
[----:B------:R-:W4:Y:S01]  /*0460*/  LDC.64 R10, c[0x0][0x3b8] ;  /* 0x0000ee00ff0a7b82 */ /* 0x000f220000000a00 */
[----:B---3--:R-:W-:-:S04]  /*0470*/  UIADD3 UR4, UP0, UPT, UR4, 0x8, URZ ;  /* 0x0000000804047890 */ /* 0x008fc8000ff1e0ff */
[----:B------:R-:W-:-:S12]  /*0480*/  UIADD3.X UR5, UPT, UPT, URZ, UR5, URZ, UP0, !UPT ;  /* 0x00000005ff057290 */ /* 0x000fd800087fe4ff */
.L_x_16:
[----:B--2---:R-:W-:Y:S01]  /*0490*/  MOV R5, UR5 ;  /* 0x0000000500057c02 */ /* 0x004fe20008000f00 */
[----:B------:R-:W-:-:S04]  /*04a0*/  IMAD.U32 R4, RZ, RZ, UR4 ;  /* 0x00000004ff047e24 */ /* 0x000fc8000f8e00ff */
[----:B------:R-:W-:-:S05]  /*04b0*/  IMAD.WIDE R4, R0, 0x4, R4 ;  /* 0x0000000400047825 */ /* 0x000fca00078e0204 */
[----:B------:R-:W2:Y:S02]  /*04c0*/  LDG.E R13, desc[UR6][R4.64+-0x8] ;  /* 0xfffff806040d7981 */ /* 0x000ea4000c1e1900 */
[----:B--2-4-:R-:W-:-:S06]  /*04d0*/  IMAD.WIDE R14, R13, 0x4, R10 ;  /* 0x000000040d0e7825 */ /* 0x014fcc00078e020a */
[----:B------:R-:W2:Y:S01]  /*04e0*/  LDG.E R14, desc[UR6][R14.64] ;  /* 0x000000060e0e7981 */ /* 0x000ea2000c1e1900 */
[----:B------:R-:W-:Y:S01]  /*04f0*/  BSSY.RECONVERGENT B0, `(.L_x_8) ;  /* 0x0000017000007945 */ /* 0x000fe20003800200 */
[----:B--2---:R-:W-:-:S13]  /*0500*/  ISETP.NE.AND P0, PT, R14, 0x1, PT ;  /* 0x000000010e00780c */ /* 0x004fda0003f05270 */
[----:B------:R-:W-:Y:S05]  /*0510*/  @P0 BRA `(.L_x_9) ;  /* 0x0000000000500947 */ /* 0x000fea0003800000 */
[----:B0-----:R-:W-:Y:S01]  /*0520*/  IMAD.WIDE R14, R13, 0x4, R6 ;  /* 0x000000040d0e7825 */ /* 0x001fe200078e0206 */
[----:B------:R-:W-:-:S03]  /*0530*/  MOV R17, R3 ;  /* 0x0000000300117202 */ /* 0x000fc60000000f00 */
[----:B------:R-:W-:-:S05]  /*0540*/  IMAD.MOV.U32 R16, RZ, RZ, -0x1 ;  /* 0xffffffffff107424 */ /* 0x000fca00078e00ff */
        /* <DEDUP_REMOVED lines=17> */
.L_x_9:
[----:B------:R-:W-:Y:S05]  /*0660*/  BSYNC.RECONVERGENT B0 ;  /* 0x0000000000007941 */ /* 0x000fea0003800200 */
.L_x_8:
[----:B--2---:R-:W2:Y:S02]  /*0670*/  LDG.E R13, desc[UR6][R4.64+-0x4] ;  /* 0xfffffc06040d7981 */ /* 0x004ea4000c1e1900 */
[----:B--2---:R-:W-:-:S06]  /*0680*/  IMAD.WIDE R14, R13, 0x4, R10 ;  /* 0x000000040d0e7825 */ /* 0x004fcc00078e020a */
[----:B------:R-:W2:Y:S01]  /*0690*/  LDG.E R14, desc[UR6][R14.64] ;  /* 0x000000060e0e7981 */ /* 0x000ea2000c1e1900 */
[----:B------:R-:W-:Y:S01]  /*06a0*/  BSSY.RECONVERGENT B0, `(.L_x_10) ;  /* 0x0000017000007945 */ /* 0x000fe20003800200 */
[----:B--2---:R-:W-:-:S13]  /*06b0*/  ISETP.NE.AND P0, PT, R14, 0x1, PT ;  /* 0x000000010e00780c */ /* 0x004fda0003f05270 */
[----:B------:R-:W-:Y:S05]  /*06c0*/  @P0 BRA `(.L_x_11) ;  /* 0x0000000000500947 */ /* 0x000fea0003800000 */
[----:B0-----:R-:W-:Y:S01]  /*06d0*/  IMAD.WIDE R14, R13, 0x4, R6 ;  /* 0x000000040d0e7825 */ /* 0x001fe200078e0206 */
[----:B------:R-:W-:-:S03]  /*06e0*/  MOV R16, 0xffffffff ;  /* 0xffffffff00107802 */ /* 0x000fc60000000f00 */
[----:B------:R-:W-:-:S05]  /*06f0*/  IMAD.MOV.U32 R17, RZ, RZ, R3 ;  /* 0x000000ffff117224 */ /* 0x000fca00078e0003 */
        /* <DEDUP_REMOVED lines=14> */
[----:B0-----:R-:W-:-:S05]  /*07e0*/  IADD3 R15, PT, PT, R15, R18, RZ ;  /* 0x000000120f0f7210 */ /* 0x001fca0007ffe0ff */
[----:B-1----:R-:W-:-:S05]  /*07f0*/  IMAD.WIDE R14, R15, 0x4, R8 ;  /* 0x000000040f0e7825 */ /* 0x002fca00078e0208 */
[----:B------:R2:W-:Y:S02]  /*0800*/  STG.E desc[UR6][R14.64], R13 ;  /* 0x0000000d0e007986 */ /* 0x0005e4000c101906 */
.L_x_11:
[----:B------:R-:W-:Y:S05]  /*0810*/  BSYNC.RECONVERGENT B0 ;  /* 0x0000000000007941 */ /* 0x000fea0003800200 */
.L_x_10:
[----:B--2---:R-:W2:Y:S02]  /*0820*/  LDG.E R13, desc[UR6][R4.64] ;  /* 0x00000006040d7981 */ /* 0x004ea4000c1e1900 */
[----:B--2---:R-:W-:-:S06]  /*0830*/  IMAD.WIDE R14, R13, 0x4, R10 ;  /* 0x000000040d0e7825 */ /* 0x004fcc00078e020a */
        /* <DEDUP_REMOVED lines=24> */
.L_x_13:
[----:B------:R-:W-:Y:S05]  /*09c0*/  BSYNC.RECONVERGENT B0 ;  /* 0x0000000000007941 */ /* 0x000fea0003800200 */
.L_x_12:
[----:B------:R-:W2:Y:S02]  /*09d0*/  LDG.E R5, desc[UR6][R4.64+0x4] ;  /* 0x0000040604057981 */ /* 0x000ea4000c1e1900 */
[----:B--2---:R-:W-:-:S06]  /*09e0*/  IMAD.WIDE R12, R5, 0x4, R10 ;  /* 0x00000004050c7825 */ /* 0x004fcc00078e020a */
[----:B------:R-:W2:Y:S01]  /*09f0*/  LDG.E R12, desc[UR6][R12.64] ;  /* 0x000000060c0c7981 */ /* 0x000ea2000c1e1900 */
[----:B------:R-:W-:Y:S01]  /*0a00*/  IADD3 R2, PT, PT, R2, 0x4, RZ ;  /* 0x0000000402027810 */ /* 0x000fe20007ffe0ff */
[----:B------:R-:W-:Y:S03]  /*0a10*/  BSSY.RECONVERGENT B0, `(.L_x_14) ;  /* 0x0000018000007945 */ /* 0x000fe60003800200 */
[----:B------:R-:W-:Y:S02]  /*0a20*/  ISETP.NE.AND P0, PT, R2, RZ, PT ;  /* 0x000000ff0200720c */ /* 0x000fe40003f05270 */
        /* <DEDUP_REMOVED lines=22> */
.L_x_15:
[----:B------:R-:W-:Y:S05]  /*0b90*/  BSYNC.RECONVERGENT B0 ;  /* 0x0000000000007941 */ /* 0x000fea0003800200 */
.L_x_14:
[----:B------:R-:W-:Y:S01]  /*0ba0*/  IADD3 R0, PT, PT, R0, 0x4, RZ ;  /* 0x0000000400007810 */ /* 0x000fe20007ffe0ff */
[----:B------:R-:W-:Y:S06]  /*0bb0*/  @P0 BRA `(.L_x_16) ;  /* 0xfffffff800340947 */ /* 0x000fec000383ffff */
[----:B------:R-:W-:Y:S05]  /*0bc0*/  EXIT ;  /* 0x000000000000794d */ /* 0x000fea0003800000 */
.L_x_17:
        /* <DEDUP_REMOVED lines=11> */
.L_x_38:


//--------------------- .text._Z13gpu_cc_expandPKiS0_PiS1_iS1_iS1_S1_ --------------------------
	.section	.text._Z13gpu_cc_expandPKiS0_PiS1_iS1_iS1_S1_,"ax",@progbits
	.align	128
        .global         _Z13gpu_cc_expandPKiS0_PiS1_iS1_iS1_S1_
        .type           _Z13gpu_cc_expandPKiS0_PiS1_iS1_iS1_S1_,@function
        .size           _Z13gpu_cc_expandPKiS0_PiS1_iS1_iS1_S1_,(.L_x_39 - _Z13gpu_cc_expandPKiS0_PiS1_iS1_iS1_S1_)
        .other          _Z13gpu_cc_expandPKiS0_PiS1_iS1_iS1_S1_,@"STO_CUDA_ENTRY STV_DEFAULT"
_Z13gpu_cc_expandPKiS0_PiS1_iS1_iS1_S1_:
.text._Z13gpu_cc_expandPKiS0_PiS1_iS1_iS1_S1_:
        /* <DEDUP_REMOVED lines=18> */
[----:B------:R-:W0:Y:S02]  /*0120*/  LDC.64 R4, c[0x0][0x390] ;  /* 0x0000e400ff047b82 */ /* 0x000e240000000a00 */
[----:B0-----:R0:W5:Y:S01]  /*0130*/  LDG.E R0, desc[UR6][R4.64] ;  /* 0x0000000604007981 */ /* 0x001162000c1e1900 */
[--C-:B------:R-:W-:Y:S01]  /*0140*/  IMAD.IADD R2, R3, 0x1, -R10.reuse ;  /* 0x0000000103027824 */ /* 0x100fe200078e0a0a */
[----:B------:R-:W-:Y:S04]  /*0150*/  BSSY.RECONVERGENT B0, `(.L_x_18) ;  /* 0x0000027000007945 */ /* 0x000fe80003800200 */
[----:B------:R-:W-:Y:S01]  /*0160*/  LOP3.LUT P0, R11, R2, 0x3, RZ, 0xc0, !PT ;  /* 0x00000003020b7812 */ /* 0x000fe2000780c0ff */
[----:B------:R-:W-:-:S12]  /*0170*/  IMAD.MOV.U32 R2, RZ, RZ, R10 ;  /* 0x000000ffff027224 */ /* 0x000fd800078e000a */
[----:B0-----:R-:W-:Y:S05]  /*0180*/  @!P0 BRA `(.L_x_19) ;  /* 0x00000000008c8947 */ /* 0x001fea0003800000 */
[----:B------:R-:W0:Y:S01]  /*0190*/  LDC.64 R4, c[0x0][0x398] ;  /* 0x0000e600ff047b82 */ /* 0x000e220000000a00 */
[----:B------:R-:W-:Y:S01]  /*01a0*/  IMAD.MOV R11, RZ, RZ, -R11 ;  /* 0x000000ffff0b7224 */ /* 0x000fe200078e0a0b */
[----:B------:R-:W-:-:S06]  /*01b0*/  MOV R2, R10 ;  /* 0x0000000a00027202 */ /* 0x000fcc0000000f00 */
[----:B------:R-:W1:Y:S08]  /*01c0*/  LDC.64 R6, c[0x0][0x3b8] ;  /* 0x0000ee00ff067b82 */ /* 0x000e700000000a00 */
[----:B------:R-:W2:Y:S02]  /*01d0*/  LDC.64 R8, c[0x0][0x388] ;  /* 0x0000e200ff087b82 */ /* 0x000ea40000000a00 */
.L_x_22:
[----:B--2---:R-:W-:-:S06]  /*01e0*/  IMAD.WIDE R12, R2, 0x4, R8 ;  /* 0x00000004020c7825 */ /* 0x004fcc00078e0208 */
[----:B------:R-:W2:Y:S01]  /*01f0*/  LDG.E R13, desc[UR6][R12.64] ;  /* 0x000000060c0d7981 */ /* 0x000ea2000c1e1900 */
[----:B------:R-:W-:Y:S01]  /*0200*/  VIADD R11, R11, 0x1 ;  /* 0x000000010b0b7836 */ /* 0x000fe20000000000 */
[----:B------:R-:W-:Y:S04]  /*0210*/  BSSY.RECONVERGENT B1, `(.L_x_20) ;  /* 0x0000018000017945 */ /* 0x000fe80003800200 */
[----:B------:R-:W-:Y:S02]  /*0220*/  ISETP.NE.AND P0, PT, R11, RZ, PT ;  /* 0x000000ff0b00720c */ /* 0x000fe40003f05270 */
[----:B--2--5:R-:W-:-:S13]  /*0230*/  ISETP.GE.AND P1, PT, R13, R0, PT ;  /* 0x000000000d00720c */ /* 0x024fda0003f26270 */
[----:B------:R-:W-:Y:S05]  /*0240*/  @P1 BRA `(.L_x_21) ;  /* 0x0000000000501947 */ /* 0x000fea0003800000 */
[----:B------:R-:W2:Y:S01]  /*0250*/  LDC R17, c[0x0][0x3a0] ;  /* 0x0000e800ff117b82 */ /* 0x000ea20000000800 */
[----:B0-----:R-:W-:-:S04]  /*0260*/  IMAD.WIDE R14, R13, 0x4, R4 ;  /* 0x000000040d0e7825 */ /* 0x001fc800078e0204 */
[----:B------:R-:W-:-:S05]  /*0270*/  IMAD.MOV.U32 R16, RZ, RZ, -0x1 ;  /* 0xffffffffff107424 */ /* 0x000fca00078e00ff */
[----:B--2---:R-:W2:Y:S02]  /*0280*/  ATOMG.E.CAS.STRONG.GPU PT, R14, [R14], R16, R17 ;  /* 0x000000100e0e73a9 */ /* 0x004ea400001ee111 */
        /* <DEDUP_REMOVED lines=16> */
.L_x_21:
[----:B------:R-:W-:Y:S05]  /*0390*/  BSYNC.RECONVERGENT B1 ;  /* 0x0000000000017941 */ /* 0x000fea0003800200 */
.L_x_20:
[----:B------:R-:W-:Y:S01]  /*03a0*/  VIADD R2, R2, 0x1 ;  /* 0x0000000102027836 */ /* 0x000fe20000000000 */
[----:B------:R-:W-:Y:S06]  /*03b0*/  @P0 BRA `(.L_x_22) ;  /* 0xfffffffc00880947 */ /* 0x000fec000383ffff */
.L_x_19:
[----:B------:R-:W-:Y:S05]  /*03c0*/  BSYNC.RECONVERGENT B0 ;  /* 0x0000000000007941 */ /* 0x000fea0003800200 */
.L_x_18:
[----:B0-----:R-:W-:-:S05]  /*03d0*/  IMAD.IADD R4, R10, 0x1, -R3 ;  /* 0x000000010a047824 */ /* 0x001fca00078e0a03 */
[----:B------:R-:W-:-:S13]  /*03e0*/  ISETP.GT.U32.AND P0, PT, R4, -0x4, PT ;  /* 0xfffffffc0400780c */ /* 0x000fda0003f04070 */
[----:B------:R-:W-:Y:S05]  /*03f0*/  @P0 EXIT ;  /* 0x000000000000094d */ /* 0x000fea0003800000 */
[----:B------:R-:W0:Y:S01]  /*0400*/  LDC.64 R4, c[0x0][0x398] ;  /* 0x0000e600ff047b82 */ /* 0x000e220000000a00 */
[----:B------:R-:W3:Y:S01]  /*0410*/  LDCU.64 UR4, c[0x0][0x388] ;  /* 0x00007100ff0477ac */ /* 0x000ee20008000a00 */
[----:B------:R-:W-:-:S06]  /*0420*/  IADD3 R3, PT, PT, -R3, R2, RZ ;  /* 0x0000000203037210 */ /* 0x000fcc0007ffe1ff */
[----:B-1----:R-:W1:Y:S01]  /*0430*/  LDC.64 R6, c[0x0][0x3b8] ;  /* 0x0000ee00ff067b82 */ /* 0x002e620000000a00 */
[----:B---3--:R-:W-:-:S04]  /*0440*/  UIADD3 UR4, UP0, UPT, UR4, 0x8, URZ ;  /* 0x0000000804047890 */ /* 0x008fc8000ff1e0ff */
[----:B------:R-:W-:-:S12]  /*0450*/  UIADD3.X UR5, UPT, UPT, URZ, UR5, URZ, UP0, !UPT ;  /* 0x00000005ff057290 */ /* 0x000fd800087fe4ff */
.L_x_31:
[----:B---3--:R-:W-:Y:S02]  /*0460*/  IMAD.U32 R8, RZ, RZ, UR4 ;  /* 0x00000004ff087e24 */ /* 0x008fe4000f8e00ff */
[----:B------:R-:W-:Y:S02]  /*0470*/  IMAD.U32 R9, RZ, RZ, UR5 ;  /* 0x00000005ff097e24 */ /* 0x000fe4000f8e00ff */
[----:B------:R-:W-:-:S05]  /*0480*/  IMAD.WIDE R8, R2, 0x4, R8 ;  /* 0x0000000402087825 */ /* 0x000fca00078e0208 */
[----:B--2---:R-:W2:Y:S01]  /*0490*/  LDG.E R17, desc[UR6][R8.64+-0x8] ;  /* 0xfffff80608117981 */ /* 0x004ea2000c1e1900 */
[----:B------:R-:W-:Y:S01]  /*04a0*/  BSSY.RECONVERGENT B0, `(.L_x_23) ;  /* 0x0000017000007945 */ /* 0x000fe20003800200 */
[----:B--2--5:R-:W-:-:S13]  /*04b0*/  ISETP.GE.AND P0, PT, R17, R0, PT ;  /* 0x000000001100720c */ /* 0x024fda0003f06270 */
[----:B------:R-:W-:Y:S05]  /*04c0*/  @P0 BRA `(.L_x_24) ;  /* 0x0000000000500947 */ /* 0x000fea0003800000 */
[----:B------:R-:W2:Y:S01]  /*04d0*/  LDC R13, c[0x0][0x3a0] ;  /* 0x0000e800ff0d7b82 */ /* 0x000ea20000000800 */
[----:B0-----:R-:W-:Y:S01]  /*04e0*/  IMAD.WIDE R10, R17, 0x4, R4 ;  /* 0x00000004110a7825 */ /* 0x001fe200078e0204 */
[----:B------:R-:W-:-:S05]  /*04f0*/  MOV R12, 0xffffffff ;  /* 0xffffffff000c7802 */ /* 0x000fca0000000f00 */
        /* <DEDUP_REMOVED lines=17> */
.L_x_24:
[----:B------:R-:W-:Y:S05]  /*0610*/  BSYNC.RECONVERGENT B0 ;  /* 0x0000000000007941 */ /* 0x000fea0003800200 */
.L_x_23:
[----:B--2---:R-:W2:Y:S01]  /*0620*/  LDG.E R17, desc[UR6][R8.64+-0x4] ;  /* 0xfffffc0608117981 */ /* 0x004ea2000c1e1900 */
[----:B------:R-:W-:Y:S01]  /*0630*/  BSSY.RECONVERGENT B0, `(.L_x_25) ;  /* 0x0000017000007945 */ /* 0x000fe20003800200 */
[----:B--2---:R-:W-:-:S13]  /*0640*/  ISETP.GE.AND P0, PT, R17, R0, PT ;  /* 0x000000001100720c */ /* 0x004fda0003f06270 */
        /* <DEDUP_REMOVED lines=21> */
.L_x_26:
[----:B------:R-:W-:Y:S05]  /*07a0*/  BSYNC.RECONVERGENT B0 ;  /* 0x0000000000007941 */ /* 0x000fea0003800200 */
.L_x_25:
        /* <DEDUP_REMOVED lines=24> */
.L_x_28:
[----:B------:R-:W-:Y:S05]  /*0930*/  BSYNC.RECONVERGENT B0 ;  /* 0x0000000000007941 */ /* 0x000fea0003800200 */
.L_x_27:
[----:B------:R-:W3:Y:S01]  /*0940*/  LDG.E R15, desc[UR6][R8.64+0x4] ;  /* 0x00000406080f7981 */ /* 0x000ee2000c1e1900 */
[----:B------:R-:W-:Y:S01]  /*0950*/  IADD3 R3, PT, PT, R3, 0x4, RZ ;  /* 0x0000000403037810 */ /* 0x000fe20007ffe0ff */
[----:B------:R-:W-:Y:S03]  /*0960*/  BSSY.RECONVERGENT B0, `(.L_x_29) ;  /* 0x0000018000007945 */ /* 0x000fe60003800200 */
[----:B------:R-:W-:Y:S02]  /*0970*/  ISETP.NE.AND P0, PT, R3, RZ, PT ;  /* 0x000000ff0300720c */ /* 0x000fe40003f05270 */
[----:B---3--:R-:W-:-:S13]  /*0980*/  ISETP.GE.AND P1, PT, R15, R0, PT ;  /* 0x000000000f00720c */ /* 0x008fda0003f26270 */
[----:B------:R-:W-:Y:S05]  /*0990*/  @P1 BRA `(.L_x_30) ;  /* 0x0000000000501947 */ /* 0x000fea0003800000 */
[----:B--2---:R-:W2:Y:S01]  /*09a0*/  LDC R11, c[0x0][0x3a0] ;  /* 0x0000e800ff0b7b82 */ /* 0x004ea20000000800 */
        /* <DEDUP_REMOVED lines=19> */
.L_x_30:
[----:B------:R-:W-:Y:S05]  /*0ae0*/  BSYNC.RECONVERGENT B0 ;  /* 0x0000000000007941 */ /* 0x000fea0003800200 */
.L_x_29:
[----:B------:R-:W-:Y:S01]  /*0af0*/  IADD3 R2, PT, PT, R2, 0x4, RZ ;  /* 0x0000000402027810 */ /* 0x000fe20007ffe0ff */
[----:B------:R-:W-:Y:S06]  /*0b00*/  @P0 BRA `(.L_x_31) ;  /* 0xfffffff800540947 */ /* 0x000fec000383ffff */
[----:B------:R-:W-:Y:S05]  /*0b10*/  EXIT ;  /* 0x000000000000794d */ /* 0x000fea0003800000 */
.L_x_32:
        /* <DEDUP_REMOVED lines=14> */
.L_x_39:


//--------------------- .text._Z21gpu_find_unvisited_ccPiS_S_ --------------------------
	.section	.text._Z21gpu_find_unvisited_ccPiS_S_,"ax",@progbits
	.align	128
        .global         _Z21gpu_find_unvisited_ccPiS_S_
        .type           _Z21gpu_find_unvisited_ccPiS_S_,@function
        .size           _Z21gpu_find_unvisited_ccPiS_S_,(.L_x_40 - _Z21gpu_find_unvisited_ccPiS_S_)
        .other          _Z21gpu_find_unvisited_ccPiS_S_,@"STO_CUDA_ENTRY STV_DEFAULT"
_Z21gpu_find_unvisited_ccPiS_S_:
.text._Z21gpu_find_unvisited_ccPiS_S_:
[----:B------:R-:W-:Y:S08]  /*0000*/  LDC R1, c[0x0][0x37c] ;  /* 0x0000df00ff017b82 */ /* 0x000ff00000000800 */
[----:B------:R-:W0:Y:S01]  /*0010*/  LDC.64 R2, c[0x0][0x388] ;  /* 0x0000e200ff027b82 */ /* 0x000e220000000a00 */
[----:B------:R-:W0:Y:S02]  /*0020*/  LDCU.64 UR6, c[0x0][0x358] ;  /* 0x00006b00ff0677ac */ /* 0x000e240008000a00 */
[----:B0-----:R-:W2:Y:S05]  /*0030*/  LDG.E R2, desc[UR6][R2.64] ;  /* 0x0000000602027981 */ /* 0x001eaa000c1e1900 */
[----:B------:R-:W0:Y:S01]  /*0040*/  S2UR UR4, SR_CTAID.X ;  /* 0x00000000000479c3 */ /* 0x000e220000002500 */
[----:B------:R-:W0:Y:S07]  /*0050*/  S2R R0, SR_TID.X ;  /* 0x0000000000007919 */ /* 0x000e2e0000002100 */
[----:B------:R-:W0:Y:S02]  /*0060*/  LDC R5, c[0x0][0x360] ;  /* 0x0000d800ff057b82 */ /* 0x000e240000000800 */
[----:B0-----:R-:W-:-:S05]  /*0070*/  IMAD R5, R5, UR4, R0 ;  /* 0x0000000405057c24 */ /* 0x001fca000f8e0200 */
[----:B--2---:R-:W-:-:S13]  /*0080*/  ISETP.GE.AND P0, PT, R5, R2, PT ;  /* 0x000000020500720c */ /* 0x004fda0003f06270 */
[----:B------:R-:W-:Y:S05]  /*0090*/  @P0 EXIT ;  /* 0x000000000000094d */ /* 0x000fea0003800000 */
[----:B------:R-:W0:Y:S02]  /*00a0*/  LDC.64 R2, c[0x0][0x380] ;  /* 0x0000e000ff027b82 */ /* 0x000e240000000a00 */
[----:B0-----:R-:W-:-:S06]  /*00b0*/  IMAD.WIDE R2, R5, 0x4, R2 ;  /* 0x0000000405027825 */ /* 0x001fcc00078e0202 */
[----:B------:R-:W2:Y:S02]  /*00c0*/  LDG.E R2, desc[UR6][R2.64] ;  /* 0x0000000602027981 */ /* 0x000ea4000c1e1900 */
[----:B--2---:R-:W-:-:S13]  /*00d0*/  ISETP.NE.AND P0, PT, R2, -0x1, PT ;  /* 0xffffffff0200780c */ /* 0x004fda0003f05270 */
[----:B------:R-:W-:Y:S05]  /*00e0*/  @P0 EXIT ;  /* 0x000000000000094d */ /* 0x000fea0003800000 */
[----:B------:R-:W0:Y:S01]  /*00f0*/  S2R R0, SR_LANEID ;  /* 0x0000000000007919 */ /* 0x000e220000000000 */
[----:B------:R-:W1:Y:S01]  /*0100*/  LDC.64 R2, c[0x0][0x390] ;  /* 0x0000e400ff027b82 */ /* 0x000e620000000a00 */
[----:B------:R-:W-:Y:S01]  /*0110*/  VOTEU.ANY UR4, UPT, PT ;  /* 0x0000000000047886 */ /* 0x000fe200038e0100 */
[----:B------:R-:W-:Y:S01]  /*0120*/  CREDUX.MIN.S32 UR5, R5 ;  /* 0x00000000050572cc */ /* 0x000fe20000008200 */
[----:B------:R-:W-:-:S12]  /*0130*/  UFLO.U32 UR4, UR4 ;  /* 0x00000004000472bd */ /* 0x000fd800080e0000 */
[----:B------:R-:W-:Y:S01]  /*0140*/  IMAD.U32 R5, RZ, RZ, UR5 ;  /* 0x00000005ff057e24 */ /* 0x000fe2000f8e00ff */
[----:B0-----:R-:W-:-:S13]  /*0150*/  ISETP.EQ.U32.AND P0, PT, R0, UR4, PT ;  /* 0x0000000400007c0c */ /* 0x001fda000bf02070 */
[----:B-1----:R-:W-:Y:S01]  /*0160*/  @P0 REDG.E.MIN.S32.STRONG.GPU desc[UR6][R2.64], R5 ;  /* 0x000000050200098e */ /* 0x002fe2000c92e306 */
[----:B------:R-:W-:Y:S05]  /*0170*/  EXIT ;  /* 0x000000000000794d */ /* 0x000fea0003800000 */
.L_x_33:
        /* <DEDUP_REMOVED lines=16> */
.L_x_40:


//--------------------- .text._Z14gpu_init_arrayPiii --------------------------
	.section	.text._Z14gpu_init_arrayPiii,"ax",@progbits
	.align	128
        .global         _Z14gpu_init_arrayPiii
        .type           _Z14gpu_init_arrayPiii,@function
        .size           _Z14gpu_init_arrayPiii,(.L_x_41 - _Z14gpu_init_arrayPiii)
        .other          _Z14gpu_init_arrayPiii,@"STO_CUDA_ENTRY STV_DEFAULT"
_Z14gpu_init_arrayPiii:
.text._Z14gpu_init_arrayPiii:
        /* <DEDUP_REMOVED lines=14> */
.L_x_34:
        /* <DEDUP_REMOVED lines=10> */
.L_x_41:


//--------------------- .nv.shared.reserved.0     --------------------------
	.section	.nv.shared.reserved.0,"aw",@nobits
	.weak		__nv_reservedSMEM_offset_0_alias
	.size		__nv_reservedSMEM_offset_0_alias, 0, 64
	.other		__nv_reservedSMEM_offset_0_alias,@"STO_CUDA_RESERVED_SHARED STV_DEFAULT"
__nv_reservedSMEM_offset_0_alias:
	.zero		0
	.zero		64


//--------------------- .nv.constant0._Z24gpu_intersect_and_assignPiS_S_S_ii --------------------------
	.section	.nv.constant0._Z24gpu_intersect_and_assignPiS_S_S_ii,"a",@progbits
	.sectionflags	@""
	.align	4
.nv.constant0._Z24gpu_intersect_and_assignPiS_S_S_ii:
	.zero		936


//--------------------- .nv.constant0._Z23gpu_check_unvisited_sccPiiS_S_ --------------------------
	.section	.nv.constant0._Z23gpu_check_unvisited_sccPiiS_S_,"a",@progbits
	.sectionflags	@""
	.align	4
.nv.constant0._Z23gpu_check_unvisited_sccPiiS_S_:
	.zero		928


//--------------------- .nv.constant0._Z16mark_valid_nodesPiii --------------------------
	.section	.nv.constant0._Z16mark_valid_nodesPiii,"a",@progbits
	.sectionflags	@""
	.align	4
.nv.constant0._Z16mark_valid_nodesPiii:
	.zero		912


//--------------------- .nv.constant0._Z23gpu_bfs_frontier_expandPKiS0_PiS1_iS1_S1_S0_i --------------------------
	.section	.nv.constant0._Z23gpu_bfs_frontier_expandPKiS0_PiS1_iS1_S1_S0_i,"a",@progbits
	.sectionflags	@""
	.align	4
.nv.constant0._Z23gpu_bfs_frontier_expandPKiS0_PiS1_iS1_S1_S0_i:
	.zero		964


//--------------------- .nv.constant0._Z13gpu_cc_expandPKiS0_PiS1_iS1_iS1_S1_ --------------------------
	.section	.nv.constant0._Z13gpu_cc_expandPKiS0_PiS1_iS1_iS1_S1_,"a",@progbits
	.sectionflags	@""
	.align	4
.nv.constant0._Z13gpu_cc_expandPKiS0_PiS1_iS1_iS1_S1_:
	.zero		968


//--------------------- .nv.constant0._Z21gpu_find_unvisited_ccPiS_S_ --------------------------
	.section	.nv.constant0._Z21gpu_find_unvisited_ccPiS_S_,"a",@progbits
	.sectionflags	@""
	.align	4
.nv.constant0._Z21gpu_find_unvisited_ccPiS_S_:
	.zero		920


//--------------------- .nv.constant0._Z14gpu_init_arrayPiii --------------------------
	.section	.nv.constant0._Z14gpu_init_arrayPiii,"a",@progbits
	.sectionflags	@""
	.align	4
.nv.constant0._Z14gpu_init_arrayPiii:
	.zero		912


//--------------------- SYMBOLS --------------------------

	.type		.nv.reservedSmem.offset0,@object
	.size		.nv.reservedSmem.offset0,0x4
